//
// Generated by NVIDIA NVVM Compiler
//
// Compiler Build ID: CL-36424714
// Cuda compilation tools, release 13.0, V13.0.88
// Based on NVVM 20.0.0
//

.version 9.0
.target sm_100
.address_size 64

	// .globl	_Z12gpuYoloLayerPKfPfS1_S1_jjjjjjmfS0_PKi

.visible .entry _Z12gpuYoloLayerPKfPfS1_S1_jjjjjjmfS0_PKi(
	.param .u64 .ptr .align 1 _Z12gpuYoloLayerPKfPfS1_S1_jjjjjjmfS0_PKi_param_0,
	.param .u64 .ptr .align 1 _Z12gpuYoloLayerPKfPfS1_S1_jjjjjjmfS0_PKi_param_1,
	.param .u64 .ptr .align 1 _Z12gpuYoloLayerPKfPfS1_S1_jjjjjjmfS0_PKi_param_2,
	.param .u64 .ptr .align 1 _Z12gpuYoloLayerPKfPfS1_S1_jjjjjjmfS0_PKi_param_3,
	.param .u32 _Z12gpuYoloLayerPKfPfS1_S1_jjjjjjmfS0_PKi_param_4,
	.param .u32 _Z12gpuYoloLayerPKfPfS1_S1_jjjjjjmfS0_PKi_param_5,
	.param .u32 _Z12gpuYoloLayerPKfPfS1_S1_jjjjjjmfS0_PKi_param_6,
	.param .u32 _Z12gpuYoloLayerPKfPfS1_S1_jjjjjjmfS0_PKi_param_7,
	.param .u32 _Z12gpuYoloLayerPKfPfS1_S1_jjjjjjmfS0_PKi_param_8,
	.param .u32 _Z12gpuYoloLayerPKfPfS1_S1_jjjjjjmfS0_PKi_param_9,
	.param .u64 _Z12gpuYoloLayerPKfPfS1_S1_jjjjjjmfS0_PKi_param_10,
	.param .f32 _Z12gpuYoloLayerPKfPfS1_S1_jjjjjjmfS0_PKi_param_11,
	.param .u64 .ptr .align 1 _Z12gpuYoloLayerPKfPfS1_S1_jjjjjjmfS0_PKi_param_12,
	.param .u64 .ptr .align 1 _Z12gpuYoloLayerPKfPfS1_S1_jjjjjjmfS0_PKi_param_13
)
{
	.reg .pred 	%p<30>;
	.reg .b32 	%r<160>;
	.reg .b32 	%f<163>;
	.reg .b64 	%rd<64>;

	ld.param.u64 	%rd8, [_Z12gpuYoloLayerPKfPfS1_S1_jjjjjjmfS0_PKi_param_0];
	ld.param.u64 	%rd3, [_Z12gpuYoloLayerPKfPfS1_S1_jjjjjjmfS0_PKi_param_2];
	ld.param.u64 	%rd4, [_Z12gpuYoloLayerPKfPfS1_S1_jjjjjjmfS0_PKi_param_3];
	ld.param.u32 	%r54, [_Z12gpuYoloLayerPKfPfS1_S1_jjjjjjmfS0_PKi_param_4];
	ld.param.u32 	%r55, [_Z12gpuYoloLayerPKfPfS1_S1_jjjjjjmfS0_PKi_param_5];
	ld.param.u32 	%r56, [_Z12gpuYoloLayerPKfPfS1_S1_jjjjjjmfS0_PKi_param_6];
	ld.param.u32 	%r59, [_Z12gpuYoloLayerPKfPfS1_S1_jjjjjjmfS0_PKi_param_7];
	ld.param.u32 	%r58, [_Z12gpuYoloLayerPKfPfS1_S1_jjjjjjmfS0_PKi_param_8];
	ld.param.u32 	%r60, [_Z12gpuYoloLayerPKfPfS1_S1_jjjjjjmfS0_PKi_param_9];
	ld.param.u64 	%rd5, [_Z12gpuYoloLayerPKfPfS1_S1_jjjjjjmfS0_PKi_param_10];
	ld.param.f32 	%f21, [_Z12gpuYoloLayerPKfPfS1_S1_jjjjjjmfS0_PKi_param_11];
	ld.param.u64 	%rd6, [_Z12gpuYoloLayerPKfPfS1_S1_jjjjjjmfS0_PKi_param_12];
	ld.param.u64 	%rd7, [_Z12gpuYoloLayerPKfPfS1_S1_jjjjjjmfS0_PKi_param_13];
	cvta.to.global.u64 	%rd1, %rd8;
	mov.u32 	%r61, %ctaid.x;
	mov.u32 	%r62, %ntid.x;
	mov.u32 	%r63, %tid.x;
	mad.lo.s32 	%r1, %r61, %r62, %r63;
	mov.u32 	%r64, %ctaid.y;
	mov.u32 	%r65, %ntid.y;
	mov.u32 	%r66, %tid.y;
	mad.lo.s32 	%r67, %r64, %r65, %r66;
	mov.u32 	%r68, %ctaid.z;
	mov.u32 	%r69, %ntid.z;
	mov.u32 	%r70, %tid.z;
	mad.lo.s32 	%r3, %r68, %r69, %r70;
	setp.ge.u32 	%p1, %r1, %r56;
	setp.ge.u32 	%p2, %r67, %r59;
	or.pred  	%p3, %p1, %p2;
	setp.ge.u32 	%p4, %r3, %r60;
	or.pred  	%p5, %p3, %p4;
	@%p5 bra 	$L__BB0_15;
	cvta.to.global.u64 	%rd9, %rd7;
	cvta.to.global.u64 	%rd10, %rd6;
	mul.lo.s32 	%r4, %r59, %r56;
	mad.lo.s32 	%r5, %r56, %r67, %r1;
	add.f32 	%f24, %f21, 0fBF800000;
	add.s32 	%r71, %r58, 5;
	mul.lo.s32 	%r6, %r71, %r3;
	mad.lo.s32 	%r72, %r6, %r4, %r5;
	mul.wide.u32 	%rd11, %r72, 4;
	add.s64 	%rd12, %rd1, %rd11;
	ld.global.f32 	%f25, [%rd12];
	mul.f32 	%f26, %f25, 0fBFB8AA3B;
	ex2.approx.f32 	%f27, %f26;
	add.f32 	%f28, %f27, 0f3F800000;
	rcp.rn.f32 	%f29, %f28;
	mul.f32 	%f30, %f21, %f29;
	fma.rn.f32 	%f31, %f24, 0fBF000000, %f30;
	cvt.rn.f32.u32 	%f32, %r1;
	add.f32 	%f33, %f31, %f32;
	cvt.rn.f32.u32 	%f34, %r54;
	mul.f32 	%f1, %f33, %f34;
	add.s32 	%r73, %r72, %r4;
	mul.wide.u32 	%rd13, %r73, 4;
	add.s64 	%rd14, %rd1, %rd13;
	ld.global.f32 	%f35, [%rd14];
	mul.f32 	%f36, %f35, 0fBFB8AA3B;
	ex2.approx.f32 	%f37, %f36;
	add.f32 	%f38, %f37, 0f3F800000;
	rcp.rn.f32 	%f39, %f38;
	mul.f32 	%f40, %f21, %f39;
	fma.rn.f32 	%f41, %f24, 0fBF000000, %f40;
	cvt.rn.f32.u32 	%f42, %r67;
	add.f32 	%f43, %f41, %f42;
	cvt.rn.f32.u32 	%f44, %r55;
	mul.f32 	%f2, %f43, %f44;
	add.s32 	%r74, %r73, %r4;
	mul.wide.u32 	%rd15, %r74, 4;
	add.s64 	%rd16, %rd1, %rd15;
	ld.global.f32 	%f45, [%rd16];
	mul.f32 	%f46, %f45, 0f3FB8AA3B;
	ex2.approx.f32 	%f47, %f46;
	mul.wide.u32 	%rd17, %r3, 4;
	add.s64 	%rd18, %rd9, %rd17;
	ld.global.u32 	%r75, [%rd18];
	shl.b32 	%r76, %r75, 1;
	mul.wide.s32 	%rd19, %r76, 4;
	add.s64 	%rd20, %rd10, %rd19;
	ld.global.f32 	%f48, [%rd20];
	mul.f32 	%f3, %f47, %f48;
	add.s32 	%r77, %r74, %r4;
	mul.wide.u32 	%rd21, %r77, 4;
	add.s64 	%rd22, %rd1, %rd21;
	ld.global.f32 	%f49, [%rd22];
	mul.f32 	%f50, %f49, 0f3FB8AA3B;
	ex2.approx.f32 	%f51, %f50;
	ld.global.f32 	%f52, [%rd20+4];
	mul.f32 	%f4, %f51, %f52;
	add.s32 	%r78, %r77, %r4;
	mul.wide.u32 	%rd23, %r78, 4;
	add.s64 	%rd24, %rd1, %rd23;
	ld.global.f32 	%f53, [%rd24];
	mul.f32 	%f54, %f53, 0fBFB8AA3B;
	ex2.approx.f32 	%f55, %f54;
	add.f32 	%f5, %f55, 0f3F800000;
	setp.eq.s32 	%p6, %r58, 0;
	mov.f32 	%f162, 0fBF800000;
	mov.f32 	%f160, 0f00000000;
	@%p6 bra 	$L__BB0_14;
	add.s32 	%r7, %r6, 5;
	and.b32  	%r8, %r58, 7;
	setp.lt.u32 	%p7, %r58, 8;
	mov.f32 	%f160, 0f00000000;
	mov.b32 	%r159, -1;
	mov.b32 	%r154, 0;
	@%p7 bra 	$L__BB0_5;
	and.b32  	%r154, %r58, -8;
	add.s32 	%r84, %r6, 6;
	mad.lo.s32 	%r85, %r59, %r84, %r67;
	mad.lo.s32 	%r147, %r56, %r85, %r1;
	add.s32 	%r86, %r6, 7;
	mad.lo.s32 	%r87, %r59, %r86, %r67;
	mad.lo.s32 	%r146, %r56, %r87, %r1;
	add.s32 	%r88, %r6, 8;
	mad.lo.s32 	%r89, %r59, %r88, %r67;
	mad.lo.s32 	%r145, %r56, %r89, %r1;
	add.s32 	%r90, %r6, 9;
	mad.lo.s32 	%r91, %r59, %r90, %r67;
	mad.lo.s32 	%r144, %r56, %r91, %r1;
	add.s32 	%r92, %r6, 10;
	mad.lo.s32 	%r93, %r59, %r92, %r67;
	mad.lo.s32 	%r143, %r56, %r93, %r1;
	add.s32 	%r94, %r6, 11;
	mad.lo.s32 	%r95, %r59, %r94, %r67;
	mad.lo.s32 	%r142, %r56, %r95, %r1;
	add.s32 	%r96, %r6, 12;
	mad.lo.s32 	%r97, %r59, %r96, %r67;
	mad.lo.s32 	%r141, %r56, %r97, %r1;
	mad.lo.s32 	%r98, %r59, %r7, %r67;
	mad.lo.s32 	%r140, %r56, %r98, %r1;
	mov.f32 	%f160, 0f00000000;
	mov.b32 	%r159, -1;
	mov.b32 	%r148, 0;
$L__BB0_4:
	.pragma "nounroll";
	mul.wide.u32 	%rd25, %r140, 4;
	add.s64 	%rd26, %rd1, %rd25;
	ld.global.f32 	%f59, [%rd26];
	mul.f32 	%f60, %f59, 0fBFB8AA3B;
	ex2.approx.f32 	%f61, %f60;
	add.f32 	%f62, %f61, 0f3F800000;
	rcp.rn.f32 	%f63, %f62;
	setp.gt.f32 	%p8, %f63, %f160;
	selp.f32 	%f64, %f63, %f160, %p8;
	selp.b32 	%r99, %r148, %r159, %p8;
	mul.wide.u32 	%rd27, %r147, 4;
	add.s64 	%rd28, %rd1, %rd27;
	ld.global.f32 	%f65, [%rd28];
	mul.f32 	%f66, %f65, 0fBFB8AA3B;
	ex2.approx.f32 	%f67, %f66;
	add.f32 	%f68, %f67, 0f3F800000;
	rcp.rn.f32 	%f69, %f68;
	setp.gt.f32 	%p9, %f69, %f64;
	selp.f32 	%f70, %f69, %f64, %p9;
	add.s32 	%r100, %r148, 1;
	selp.b32 	%r101, %r100, %r99, %p9;
	mul.wide.u32 	%rd29, %r146, 4;
	add.s64 	%rd30, %rd1, %rd29;
	ld.global.f32 	%f71, [%rd30];
	mul.f32 	%f72, %f71, 0fBFB8AA3B;
	ex2.approx.f32 	%f73, %f72;
	add.f32 	%f74, %f73, 0f3F800000;
	rcp.rn.f32 	%f75, %f74;
	setp.gt.f32 	%p10, %f75, %f70;
	selp.f32 	%f76, %f75, %f70, %p10;
	add.s32 	%r102, %r148, 2;
	selp.b32 	%r103, %r102, %r101, %p10;
	mul.wide.u32 	%rd31, %r145, 4;
	add.s64 	%rd32, %rd1, %rd31;
	ld.global.f32 	%f77, [%rd32];
	mul.f32 	%f78, %f77, 0fBFB8AA3B;
	ex2.approx.f32 	%f79, %f78;
	add.f32 	%f80, %f79, 0f3F800000;
	rcp.rn.f32 	%f81, %f80;
	setp.gt.f32 	%p11, %f81, %f76;
	selp.f32 	%f82, %f81, %f76, %p11;
	add.s32 	%r104, %r148, 3;
	selp.b32 	%r105, %r104, %r103, %p11;
	mul.wide.u32 	%rd33, %r144, 4;
	add.s64 	%rd34, %rd1, %rd33;
	ld.global.f32 	%f83, [%rd34];
	mul.f32 	%f84, %f83, 0fBFB8AA3B;
	ex2.approx.f32 	%f85, %f84;
	add.f32 	%f86, %f85, 0f3F800000;
	rcp.rn.f32 	%f87, %f86;
	setp.gt.f32 	%p12, %f87, %f82;
	selp.f32 	%f88, %f87, %f82, %p12;
	add.s32 	%r106, %r148, 4;
	selp.b32 	%r107, %r106, %r105, %p12;
	mul.wide.u32 	%rd35, %r143, 4;
	add.s64 	%rd36, %rd1, %rd35;
	ld.global.f32 	%f89, [%rd36];
	mul.f32 	%f90, %f89, 0fBFB8AA3B;
	ex2.approx.f32 	%f91, %f90;
	add.f32 	%f92, %f91, 0f3F800000;
	rcp.rn.f32 	%f93, %f92;
	setp.gt.f32 	%p13, %f93, %f88;
	selp.f32 	%f94, %f93, %f88, %p13;
	add.s32 	%r108, %r148, 5;
	selp.b32 	%r109, %r108, %r107, %p13;
	mul.wide.u32 	%rd37, %r142, 4;
	add.s64 	%rd38, %rd1, %rd37;
	ld.global.f32 	%f95, [%rd38];
	mul.f32 	%f96, %f95, 0fBFB8AA3B;
	ex2.approx.f32 	%f97, %f96;
	add.f32 	%f98, %f97, 0f3F800000;
	rcp.rn.f32 	%f99, %f98;
	setp.gt.f32 	%p14, %f99, %f94;
	selp.f32 	%f100, %f99, %f94, %p14;
	add.s32 	%r110, %r148, 6;
	selp.b32 	%r111, %r110, %r109, %p14;
	mul.wide.u32 	%rd39, %r141, 4;
	add.s64 	%rd40, %rd1, %rd39;
	ld.global.f32 	%f101, [%rd40];
	mul.f32 	%f102, %f101, 0fBFB8AA3B;
	ex2.approx.f32 	%f103, %f102;
	add.f32 	%f104, %f103, 0f3F800000;
	rcp.rn.f32 	%f105, %f104;
	setp.gt.f32 	%p15, %f105, %f100;
	selp.f32 	%f160, %f105, %f100, %p15;
	add.s32 	%r112, %r148, 7;
	selp.b32 	%r159, %r112, %r111, %p15;
	shl.b32 	%r113, %r4, 3;
	add.s32 	%r147, %r147, %r113;
	add.s32 	%r146, %r146, %r113;
	add.s32 	%r145, %r145, %r113;
	add.s32 	%r144, %r144, %r113;
	add.s32 	%r143, %r143, %r113;
	add.s32 	%r142, %r142, %r113;
	add.s32 	%r141, %r141, %r113;
	add.s32 	%r140, %r140, %r113;
	add.s32 	%r148, %r148, 8;
	setp.ne.s32 	%p16, %r148, %r154;
	@%p16 bra 	$L__BB0_4;
$L__BB0_5:
	setp.eq.s32 	%p17, %r8, 0;
	@%p17 bra 	$L__BB0_13;
	and.b32  	%r41, %r58, 3;
	setp.lt.u32 	%p18, %r8, 4;
	@%p18 bra 	$L__BB0_8;
	add.s32 	%r115, %r7, %r154;
	mad.lo.s32 	%r116, %r115, %r4, %r5;
	mul.wide.u32 	%rd41, %r116, 4;
	add.s64 	%rd42, %rd1, %rd41;
	ld.global.f32 	%f107, [%rd42];
	mul.f32 	%f108, %f107, 0fBFB8AA3B;
	ex2.approx.f32 	%f109, %f108;
	add.f32 	%f110, %f109, 0f3F800000;
	rcp.rn.f32 	%f111, %f110;
	setp.gt.f32 	%p19, %f111, %f160;
	selp.f32 	%f112, %f111, %f160, %p19;
	selp.b32 	%r117, %r154, %r159, %p19;
	add.s32 	%r118, %r154, 1;
	add.s32 	%r119, %r116, %r4;
	mul.wide.u32 	%rd43, %r119, 4;
	add.s64 	%rd44, %rd1, %rd43;
	ld.global.f32 	%f113, [%rd44];
	mul.f32 	%f114, %f113, 0fBFB8AA3B;
	ex2.approx.f32 	%f115, %f114;
	add.f32 	%f116, %f115, 0f3F800000;
	rcp.rn.f32 	%f117, %f116;
	setp.gt.f32 	%p20, %f117, %f112;
	selp.f32 	%f118, %f117, %f112, %p20;
	selp.b32 	%r120, %r118, %r117, %p20;
	add.s32 	%r121, %r154, 2;
	add.s32 	%r122, %r119, %r4;
	mul.wide.u32 	%rd45, %r122, 4;
	add.s64 	%rd46, %rd1, %rd45;
	ld.global.f32 	%f119, [%rd46];
	mul.f32 	%f120, %f119, 0fBFB8AA3B;
	ex2.approx.f32 	%f121, %f120;
	add.f32 	%f122, %f121, 0f3F800000;
	rcp.rn.f32 	%f123, %f122;
	setp.gt.f32 	%p21, %f123, %f118;
	selp.f32 	%f124, %f123, %f118, %p21;
	selp.b32 	%r123, %r121, %r120, %p21;
	add.s32 	%r124, %r154, 3;
	add.s32 	%r125, %r122, %r4;
	mul.wide.u32 	%rd47, %r125, 4;
	add.s64 	%rd48, %rd1, %rd47;
	ld.global.f32 	%f125, [%rd48];
	mul.f32 	%f126, %f125, 0fBFB8AA3B;
	ex2.approx.f32 	%f127, %f126;
	add.f32 	%f128, %f127, 0f3F800000;
	rcp.rn.f32 	%f129, %f128;
	setp.gt.f32 	%p22, %f129, %f124;
	selp.f32 	%f160, %f129, %f124, %p22;
	selp.b32 	%r159, %r124, %r123, %p22;
	add.s32 	%r154, %r154, 4;
$L__BB0_8:
	setp.eq.s32 	%p23, %r41, 0;
	@%p23 bra 	$L__BB0_13;
	setp.eq.s32 	%p24, %r41, 1;
	@%p24 bra 	$L__BB0_11;
	add.s32 	%r127, %r7, %r154;
	mad.lo.s32 	%r128, %r127, %r4, %r5;
	mul.wide.u32 	%rd49, %r128, 4;
	add.s64 	%rd50, %rd1, %rd49;
	ld.global.f32 	%f131, [%rd50];
	mul.f32 	%f132, %f131, 0fBFB8AA3B;
	ex2.approx.f32 	%f133, %f132;
	add.f32 	%f134, %f133, 0f3F800000;
	rcp.rn.f32 	%f135, %f134;
	setp.gt.f32 	%p25, %f135, %f160;
	selp.f32 	%f136, %f135, %f160, %p25;
	selp.b32 	%r129, %r154, %r159, %p25;
	add.s32 	%r130, %r154, 1;
	add.s32 	%r131, %r128, %r4;
	mul.wide.u32 	%rd51, %r131, 4;
	add.s64 	%rd52, %rd1, %rd51;
	ld.global.f32 	%f137, [%rd52];
	mul.f32 	%f138, %f137, 0fBFB8AA3B;
	ex2.approx.f32 	%f139, %f138;
	add.f32 	%f140, %f139, 0f3F800000;
	rcp.rn.f32 	%f141, %f140;
	setp.gt.f32 	%p26, %f141, %f136;
	selp.f32 	%f160, %f141, %f136, %p26;
	selp.b32 	%r159, %r130, %r129, %p26;
	add.s32 	%r154, %r154, 2;
$L__BB0_11:
	and.b32  	%r132, %r58, 1;
	setp.eq.b32 	%p27, %r132, 1;
	not.pred 	%p28, %p27;
	@%p28 bra 	$L__BB0_13;
	add.s32 	%r133, %r7, %r154;
	mad.lo.s32 	%r134, %r133, %r4, %r5;
	mul.wide.u32 	%rd53, %r134, 4;
	add.s64 	%rd54, %rd1, %rd53;
	ld.global.f32 	%f142, [%rd54];
	mul.f32 	%f143, %f142, 0fBFB8AA3B;
	ex2.approx.f32 	%f144, %f143;
	add.f32 	%f145, %f144, 0f3F800000;
	rcp.rn.f32 	%f146, %f145;
	setp.gt.f32 	%p29, %f146, %f160;
	selp.f32 	%f160, %f146, %f160, %p29;
	selp.b32 	%r159, %r154, %r159, %p29;
$L__BB0_13:
	cvt.rn.f32.s32 	%f162, %r159;
$L__BB0_14:
	ld.param.u64 	%rd63, [_Z12gpuYoloLayerPKfPfS1_S1_jjjjjjmfS0_PKi_param_1];
	cvt.u32.u64 	%r135, %rd5;
	mad.lo.s32 	%r136, %r56, %r3, %r67;
	mad.lo.s32 	%r137, %r136, %r59, %r1;
	add.s32 	%r138, %r137, %r135;
	shl.b32 	%r139, %r138, 2;
	cvta.to.global.u64 	%rd55, %rd63;
	mul.wide.s32 	%rd56, %r139, 4;
	add.s64 	%rd57, %rd55, %rd56;
	cvt.rn.f32.u32 	%f147, %r56;
	div.rn.f32 	%f148, %f1, %f147;
	st.global.f32 	[%rd57], %f148;
	cvt.rn.f32.u32 	%f149, %r59;
	div.rn.f32 	%f150, %f2, %f149;
	st.global.f32 	[%rd57+4], %f150;
	st.global.f32 	[%rd57+8], %f3;
	st.global.f32 	[%rd57+12], %f4;
	rcp.rn.f32 	%f151, %f5;
	mul.f32 	%f152, %f151, %f160;
	cvta.to.global.u64 	%rd58, %rd3;
	mul.wide.s32 	%rd59, %r138, 4;
	add.s64 	%rd60, %rd58, %rd59;
	st.global.f32 	[%rd60], %f152;
	cvta.to.global.u64 	%rd61, %rd4;
	add.s64 	%rd62, %rd61, %rd59;
	st.global.f32 	[%rd62], %f162;
$L__BB0_15:
	ret;

}


// ===== COMPILED SASS (sm_100) =====

	.target	sm_100

	.elftype	@"ET_EXEC"


//--------------------- .note.nv.tkinfo           --------------------------
	.section	.note.nv.tkinfo,"",@"SHT_NOTE"
	.sectionflags	@"SHF_NOTE_NV_TKINFO"
	.tkinfo
        /*0018*/ 	.word	0x00000002
        /*0030*/ 	.string	""
        /*0030*/ 	.string	"ptxas"
        /*0030*/ 	.string	"Cuda compilation tools, release 13.0, V13.0.88"
        /*0030*/ 	.string	"Build cuda_13.0.r13.0/compiler.36424714_0"
        /*0030*/ 	.string	"-arch sm_100 -m 64 "



//--------------------- .note.nv.cuinfo           --------------------------
	.section	.note.nv.cuinfo,"",@"SHT_NOTE"
	.sectionflags	@"SHF_NOTE_NV_CUINFO"
        /*0018*/ 	.short	0x0002
        /*001a*/ 	.short	0x0064
        /*001c*/ 	.short	0x0082
	.zero		2


//--------------------- .nv.info                  --------------------------
	.section	.nv.info,"",@"SHT_CUDA_INFO"
	.align	4


	//----- nvinfo : EIATTR_REGCOUNT
	.align		4
        /*0000*/ 	.byte	0x04, 0x2f
        /*0002*/ 	.short	(.L_1 - .L_0)
	.align		4
.L_0:
        /*0004*/ 	.word	index@(_Z12gpuYoloLayerPKfPfS1_S1_jjjjjjmfS0_PKi)
        /*0008*/ 	.word	0x00000023


	//----- nvinfo : EIATTR_FRAME_SIZE
	.align		4
.L_1:
        /*000c*/ 	.byte	0x04, 0x11
        /*000e*/ 	.short	(.L_3 - .L_2)
	.align		4
.L_2:
        /*0010*/ 	.word	index@($__internal_1_$__cuda_sm3x_div_rn_noftz_f32_slowpath)
        /*0014*/ 	.word	0x00000000


	//----- nvinfo : EIATTR_FRAME_SIZE
	.align		4
.L_3:
        /*0018*/ 	.byte	0x04, 0x11
        /*001a*/ 	.short	(.L_5 - .L_4)
	.align		4
.L_4:
        /*001c*/ 	.word	index@($__internal_0_$__cuda_sm20_rcp_rn_f32_slowpath)
        /*0020*/ 	.word	0x00000000


	//----- nvinfo : EIATTR_FRAME_SIZE
	.align		4
.L_5:
        /*0024*/ 	.byte	0x04, 0x11
        /*0026*/ 	.short	(.L_7 - .L_6)
	.align		4
.L_6:
        /*0028*/ 	.word	index@(_Z12gpuYoloLayerPKfPfS1_S1_jjjjjjmfS0_PKi)
        /*002c*/ 	.word	0x00000000


	//----- nvinfo : EIATTR_MIN_STACK_SIZE
	.align		4
.L_7:
        /*0030*/ 	.byte	0x04, 0x12
        /*0032*/ 	.short	(.L_9 - .L_8)
	.align		4
.L_8:
        /*0034*/ 	.word	index@(_Z12gpuYoloLayerPKfPfS1_S1_jjjjjjmfS0_PKi)
        /*0038*/ 	.word	0x00000000
.L_9:


//--------------------- .nv.compat                --------------------------
	.section	.nv.compat,"",@"SHT_CUDA_COMPAT_INFO"
	.align	4
        /*0000*/ 	.byte	0x02, 0x09, 0x00, 0x00, 0x02, 0x02, 0x01, 0x00, 0x02, 0x05, 0x05, 0x00, 0x03, 0x07, 0x01, 0x01
        /*0010*/ 	.byte	0x02, 0x03, 0x00, 0x00, 0x02, 0x06, 0x01, 0x00, 0x04, 0x0b, 0x08, 0x00, 0x01, 0x00, 0x00, 0x00
        /*0020*/ 	.byte	0x00, 0x00, 0x00, 0x00


//--------------------- .nv.info._Z12gpuYoloLayerPKfPfS1_S1_jjjjjjmfS0_PKi --------------------------
	.section	.nv.info._Z12gpuYoloLayerPKfPfS1_S1_jjjjjjmfS0_PKi,"",@"SHT_CUDA_INFO"
	.sectionflags	@""
	.align	4


	//----- nvinfo : EIATTR_CUDA_API_VERSION
	.align		4
        /*0000*/ 	.byte	0x04, 0x37
        /*0002*/ 	.short	(.L_11 - .L_10)
.L_10:
        /*0004*/ 	.word	0x00000082


	//----- nvinfo : EIATTR_KPARAM_INFO
	.align		4
.L_11:
        /*0008*/ 	.byte	0x04, 0x17
        /*000a*/ 	.short	(.L_13 - .L_12)
.L_12:
        /*000c*/ 	.word	0x00000000
        /*0010*/ 	.short	0x000d
        /*0012*/ 	.short	0x0050
        /*0014*/ 	.byte	0x00, 0xf5, 0x21, 0x00


	//----- nvinfo : EIATTR_KPARAM_INFO
	.align		4
.L_13:
        /*0018*/ 	.byte	0x04, 0x17
        /*001a*/ 	.short	(.L_15 - .L_14)
.L_14:
        /*001c*/ 	.word	0x00000000
        /*0020*/ 	.short	0x000c
        /*0022*/ 	.short	0x0048
        /*0024*/ 	.byte	0x00, 0xf5, 0x21, 0x00


	//----- nvinfo : EIATTR_KPARAM_INFO
	.align		4
.L_15:
        /*0028*/ 	.byte	0x04, 0x17
        /*002a*/ 	.short	(.L_17 - .L_16)
.L_16:
        /*002c*/ 	.word	0x00000000
        /*0030*/ 	.short	0x000b
        /*0032*/ 	.short	0x0040
        /*0034*/ 	.byte	0x00, 0xf0, 0x11, 0x00


	//----- nvinfo : EIATTR_KPARAM_INFO
	.align		4
.L_17:
        /*0038*/ 	.byte	0x04, 0x17
        /*003a*/ 	.short	(.L_19 - .L_18)
.L_18:
        /*003c*/ 	.word	0x00000000
        /*0040*/ 	.short	0x000a
        /*0042*/ 	.short	0x0038
        /*0044*/ 	.byte	0x00, 0xf0, 0x21, 0x00


	//----- nvinfo : EIATTR_KPARAM_INFO
	.align		4
.L_19:
        /*0048*/ 	.byte	0x04, 0x17
        /*004a*/ 	.short	(.L_21 - .L_20)
.L_20:
        /*004c*/ 	.word	0x00000000
        /*0050*/ 	.short	0x0009
        /*0052*/ 	.short	0x0034
        /*0054*/ 	.byte	0x00, 0xf0, 0x11, 0x00


	//----- nvinfo : EIATTR_KPARAM_INFO
	.align		4
.L_21:
        /*0058*/ 	.byte	0x04, 0x17
        /*005a*/ 	.short	(.L_23 - .L_22)
.L_22:
        /*005c*/ 	.word	0x00000000
        /*0060*/ 	.short	0x0008
        /*0062*/ 	.short	0x0030
        /*0064*/ 	.byte	0x00, 0xf0, 0x11, 0x00


	//----- nvinfo : EIATTR_KPARAM_INFO
	.align		4
.L_23:
        /*0068*/ 	.byte	0x04, 0x17
        /*006a*/ 	.short	(.L_25 - .L_24)
.L_24:
        /*006c*/ 	.word	0x00000000
        /*0070*/ 	.short	0x0007
        /*0072*/ 	.short	0x002c
        /*0074*/ 	.byte	0x00, 0xf0, 0x11, 0x00


	//----- nvinfo : EIATTR_KPARAM_INFO
	.align		4
.L_25:
        /*0078*/ 	.byte	0x04, 0x17
        /*007a*/ 	.short	(.L_27 - .L_26)
.L_26:
        /*007c*/ 	.word	0x00000000
        /*0080*/ 	.short	0x0006
        /*0082*/ 	.short	0x0028
        /*0084*/ 	.byte	0x00, 0xf0, 0x11, 0x00


	//----- nvinfo : EIATTR_KPARAM_INFO
	.align		4
.L_27:
        /*0088*/ 	.byte	0x04, 0x17
        /*008a*/ 	.short	(.L_29 - .L_28)
.L_28:
        /*008c*/ 	.word	0x00000000
        /*0090*/ 	.short	0x0005
        /*0092*/ 	.short	0x0024
        /*0094*/ 	.byte	0x00, 0xf0, 0x11, 0x00


	//----- nvinfo : EIATTR_KPARAM_INFO
	.align		4
.L_29:
        /*0098*/ 	.byte	0x04, 0x17
        /*009a*/ 	.short	(.L_31 - .L_30)
.L_30:
        /*009c*/ 	.word	0x00000000
        /*00a0*/ 	.short	0x0004
        /*00a2*/ 	.short	0x0020
        /*00a4*/ 	.byte	0x00, 0xf0, 0x11, 0x00


	//----- nvinfo : EIATTR_KPARAM_INFO
	.align		4
.L_31:
        /*00a8*/ 	.byte	0x04, 0x17
        /*00aa*/ 	.short	(.L_33 - .L_32)
.L_32:
        /*00ac*/ 	.word	0x00000000
        /*00b0*/ 	.short	0x0003
        /*00b2*/ 	.short	0x0018
        /*00b4*/ 	.byte	0x00, 0xf5, 0x21, 0x00


	//----- nvinfo : EIATTR_KPARAM_INFO
	.align		4
.L_33:
        /*00b8*/ 	.byte	0x04, 0x17
        /*00ba*/ 	.short	(.L_35 - .L_34)
.L_34:
        /*00bc*/ 	.word	0x00000000
        /*00c0*/ 	.short	0x0002
        /*00c2*/ 	.short	0x0010
        /*00c4*/ 	.byte	0x00, 0xf5, 0x21, 0x00


	//----- nvinfo : EIATTR_KPARAM_INFO
	.align		4
.L_35:
        /*00c8*/ 	.byte	0x04, 0x17
        /*00ca*/ 	.short	(.L_37 - .L_36)
.L_36:
        /*00cc*/ 	.word	0x00000000
        /*00d0*/ 	.short	0x0001
        /*00d2*/ 	.short	0x0008
        /*00d4*/ 	.byte	0x00, 0xf5, 0x21, 0x00


	//----- nvinfo : EIATTR_KPARAM_INFO
	.align		4
.L_37:
        /*00d8*/ 	.byte	0x04, 0x17
        /*00da*/ 	.short	(.L_39 - .L_38)
.L_38:
        /*00dc*/ 	.word	0x00000000
        /*00e0*/ 	.short	0x0000
        /*00e2*/ 	.short	0x0000
        /*00e4*/ 	.byte	0x00, 0xf5, 0x21, 0x00


	//----- nvinfo : EIATTR_SPARSE_MMA_MASK
	.align		4
.L_39:
        /*00e8*/ 	.byte	0x03, 0x50
        /*00ea*/ 	.short	0x0000


	//----- nvinfo : EIATTR_MAXREG_COUNT
	.align		4
        /*00ec*/ 	.byte	0x03, 0x1b
        /*00ee*/ 	.short	0x00ff


	//----- nvinfo : EIATTR_MERCURY_ISA_VERSION
	.align		4
        /*00f0*/ 	.byte	0x03, 0x5f
        /*00f2*/ 	.short	0x0101


	//----- nvinfo : EIATTR_VRC_CTA_INIT_COUNT
	.align		4
        /*00f4*/ 	.byte	0x02, 0x4a
	.zero		1
	.zero		1


	//----- nvinfo : EIATTR_EXIT_INSTR_OFFSETS
	.align		4
        /*00f8*/ 	.byte	0x04, 0x1c
        /*00fa*/ 	.short	(.L_41 - .L_40)


	//   ....[0]....
.L_40:
        /*00fc*/ 	.word	0x00000120


	//   ....[1]....
        /*0100*/ 	.word	0x00002960


	//----- nvinfo : EIATTR_CRS_STACK_SIZE
	.align		4
.L_41:
        /*0104*/ 	.byte	0x04, 0x1e
        /*0106*/ 	.short	(.L_43 - .L_42)
.L_42:
        /*0108*/ 	.word	0x00000000


	//----- nvinfo : EIATTR_CBANK_PARAM_SIZE
	.align		4
.L_43:
        /*010c*/ 	.byte	0x03, 0x19
        /*010e*/ 	.short	0x0058


	//----- nvinfo : EIATTR_PARAM_CBANK
	.align		4
        /*0110*/ 	.byte	0x04, 0x0a
        /*0112*/ 	.short	(.L_45 - .L_44)
	.align		4
.L_44:
        /*0114*/ 	.word	index@(.nv.constant0._Z12gpuYoloLayerPKfPfS1_S1_jjjjjjmfS0_PKi)
        /*0118*/ 	.short	0x0380
        /*011a*/ 	.short	0x0058


	//----- nvinfo : EIATTR_SW_WAR
	.align		4
.L_45:
        /*011c*/ 	.byte	0x04, 0x36
        /*011e*/ 	.short	(.L_47 - .L_46)
.L_46:
        /*0120*/ 	.word	0x00000008
.L_47:


//--------------------- .nv.callgraph             --------------------------
	.section	.nv.callgraph,"",@"SHT_CUDA_CALLGRAPH"
	.align	4
	.sectionentsize	8
	.align		4
        /*0000*/ 	.word	0x00000000
	.align		4
        /*0004*/ 	.word	0xffffffff
	.align		4
        /*0008*/ 	.word	0x00000000
	.align		4
        /*000c*/ 	.word	0xfffffffe
	.align		4
        /*0010*/ 	.word	0x00000000
	.align		4
        /*0014*/ 	.word	0xfffffffd
	.align		4
        /*0018*/ 	.word	0x00000000
	.align		4
        /*001c*/ 	.word	0xfffffffc


//--------------------- .text._Z12gpuYoloLayerPKfPfS1_S1_jjjjjjmfS0_PKi --------------------------
	.section	.text._Z12gpuYoloLayerPKfPfS1_S1_jjjjjjmfS0_PKi,"ax",@progbits
	.align	128
        .global         _Z12gpuYoloLayerPKfPfS1_S1_jjjjjjmfS0_PKi
        .type           _Z12gpuYoloLayerPKfPfS1_S1_jjjjjjmfS0_PKi,@function
        .size           _Z12gpuYoloLayerPKfPfS1_S1_jjjjjjmfS0_PKi,(.L_x_81 - _Z12gpuYoloLayerPKfPfS1_S1_jjjjjjmfS0_PKi)
        .other          _Z12gpuYoloLayerPKfPfS1_S1_jjjjjjmfS0_PKi,@"STO_CUDA_ENTRY STV_DEFAULT"
_Z12gpuYoloLayerPKfPfS1_S1_jjjjjjmfS0_PKi:
.text._Z12gpuYoloLayerPKfPfS1_S1_jjjjjjmfS0_PKi:
[----:B------:R-:W-:Y:S01]  /*0000*/  LDC R1, c[0x0][0x37c] ;  /* 0x0000df00ff017b82 */ /* 0x000fe20000000800 */
[----:B------:R-:W0:Y:S07]  /*0010*/  S2R R3, SR_TID.Y ;  /* 0x0000000000037919 */ /* 0x000e2e0000002200 */
[----:B------:R-:W1:Y:S01]  /*0020*/  LDC R23, c[0x0][0x360] ;  /* 0x0000d800ff177b82 */ /* 0x000e620000000800 */
[----:B------:R-:W2:Y:S01]  /*0030*/  LDCU UR7, c[0x0][0x3b4] ;  /* 0x00007680ff0777ac */ /* 0x000ea20008000800 */
[----:B------:R-:W1:Y:S01]  /*0040*/  S2R R0, SR_TID.X ;  /* 0x0000000000007919 */ /* 0x000e620000002100 */
[----:B------:R-:W3:Y:S05]  /*0050*/  S2R R2, SR_TID.Z ;  /* 0x0000000000027919 */ /* 0x000eea0000002300 */
[----:B------:R-:W0:Y:S08]  /*0060*/  S2UR UR5, SR_CTAID.Y ;  /* 0x00000000000579c3 */ /* 0x000e300000002600 */
[----:B------:R-:W0:Y:S08]  /*0070*/  LDC R22, c[0x0][0x364] ;  /* 0x0000d900ff167b82 */ /* 0x000e300000000800 */
[----:B------:R-:W1:Y:S08]  /*0080*/  S2UR UR4, SR_CTAID.X ;  /* 0x00000000000479c3 */ /* 0x000e700000002500 */
[----:B------:R-:W4:Y:S08]  /*0090*/  LDC.64 R4, c[0x0][0x3a8] ;  /* 0x0000ea00ff047b82 */ /* 0x000f300000000a00 */
[----:B------:R-:W3:Y:S01]  /*00a0*/  S2UR UR6, SR_CTAID.Z ;  /* 0x00000000000679c3 */ /* 0x000ee20000002700 */
[----:B0-----:R-:W-:-:S07]  /*00b0*/  IMAD R22, R22, UR5, R3 ;  /* 0x0000000516167c24 */ /* 0x001fce000f8e0203 */
[----:B------:R-:W3:Y:S01]  /*00c0*/  LDC R21, c[0x0][0x368] ;  /* 0x0000da00ff157b82 */ /* 0x000ee20000000800 */
[----:B-1----:R-:W-:Y:S01]  /*00d0*/  IMAD R23, R23, UR4, R0 ;  /* 0x0000000417177c24 */ /* 0x002fe2000f8e0200 */
[----:B----4-:R-:W-:-:S04]  /*00e0*/  ISETP.GE.U32.AND P0, PT, R22, R5, PT ;  /* 0x000000051600720c */ /* 0x010fc80003f06070 */
[----:B------:R-:W-:Y:S01]  /*00f0*/  ISETP.GE.U32.OR P0, PT, R23, R4, P0 ;  /* 0x000000041700720c */ /* 0x000fe20000706470 */
[----:B---3--:R-:W-:-:S05]  /*0100*/  IMAD R21, R21, UR6, R2 ;  /* 0x0000000615157c24 */ /* 0x008fca000f8e0202 */
[----:B--2---:R-:W-:-:S13]  /*0110*/  ISETP.GE.U32.OR P0, PT, R21, UR7, P0 ;  /* 0x0000000715007c0c */ /* 0x004fda0008706470 */
[----:B------:R-:W-:Y:S05]  /*0120*/  @P0 EXIT ;  /* 0x000000000000094d */ /* 0x000fea0003800000 */
[----:B------:R-:W0:Y:S01]  /*0130*/  LDCU UR4, c[0x0][0x3b0] ;  /* 0x00007600ff0477ac */ /* 0x000e220008000800 */
[----:B------:R-:W1:Y:S01]  /*0140*/  LDC.64 R2, c[0x0][0x380] ;  /* 0x0000e000ff027b82 */ /* 0x000e620000000a00 */
[-C--:B------:R-:W-:Y:S01]  /*0150*/  IMAD R20, R5, R4.reuse, RZ ;  /* 0x0000000405147224 */ /* 0x080fe200078e02ff */
[----:B------:R-:W2:Y:S01]  /*0160*/  LDCU.64 UR6, c[0x0][0x358] ;  /* 0x00006b00ff0677ac */ /* 0x000ea20008000a00 */
[----:B------:R-:W-:-:S05]  /*0170*/  IMAD R19, R22, R4, R23 ;  /* 0x0000000416137224 */ /* 0x000fca00078e0217 */
[----:B------:R-:W3:Y:S01]  /*0180*/  LDC R6, c[0x0][0x3c0] ;  /* 0x0000f000ff067b82 */ /* 0x000ee20000000800 */
[----:B0-----:R-:W-:-:S06]  /*0190*/  UIADD3 UR4, UPT, UPT, UR4, 0x5, URZ ;  /* 0x0000000504047890 */ /* 0x001fcc000fffe0ff */
[----:B------:R-:W-:-:S04]  /*01a0*/  IMAD R5, R21, UR4, RZ ;  /* 0x0000000415057c24 */ /* 0x000fc8000f8e02ff */
[----:B------:R-:W-:-:S04]  /*01b0*/  IMAD R7, R20, R5, R19 ;  /* 0x0000000514077224 */ /* 0x000fc800078e0213 */
[----:B-1----:R-:W-:-:S06]  /*01c0*/  IMAD.WIDE.U32 R2, R7, 0x4, R2 ;  /* 0x0000000407027825 */ /* 0x002fcc00078e0002 */
[----:B--2---:R-:W2:Y:S01]  /*01d0*/  LDG.E R2, desc[UR6][R2.64] ;  /* 0x0000000602027981 */ /* 0x004ea2000c1e1900 */
[----:B------:R-:W-:Y:S01]  /*01e0*/  BSSY.RECONVERGENT B1, `(.L_x_0) ;  /* 0x0000013000017945 */ /* 0x000fe20003800200 */
[----:B--2---:R-:W-:-:S05]  /*01f0*/  FMUL R4, R2, -1.4426950216293334961 ;  /* 0xbfb8aa3b02047820 */ /* 0x004fca0000400000 */
[----:B------:R-:W-:-:S13]  /*0200*/  FSETP.GEU.AND P0, PT, R4, -126, PT ;  /* 0xc2fc00000400780b */ /* 0x000fda0003f0e000 */
[----:B------:R-:W-:-:S04]  /*0210*/  @!P0 FMUL R4, R4, 0.5 ;  /* 0x3f00000004048820 */ /* 0x000fc80000400000 */
[----:B------:R-:W0:Y:S02]  /*0220*/  MUFU.EX2 R0, R4 ;  /* 0x0000000400007308 */ /* 0x000e240000000800 */
[----:B0-----:R-:W-:-:S04]  /*0230*/  @!P0 FMUL R0, R0, R0 ;  /* 0x0000000000008220 */ /* 0x001fc80000400000 */
[----:B------:R-:W-:-:S05]  /*0240*/  FADD R3, R0, 1 ;  /* 0x3f80000000037421 */ /* 0x000fca0000000000 */
[----:B------:R-:W-:-:S04]  /*0250*/  IADD3 R0, PT, PT, R3, 0x1800000, RZ ;  /* 0x0180000003007810 */ /* 0x000fc80007ffe0ff */
[----:B------:R-:W-:-:S04]  /*0260*/  LOP3.LUT R0, R0, 0x7f800000, RZ, 0xc0, !PT ;  /* 0x7f80000000007812 */ /* 0x000fc800078ec0ff */
[----:B------:R-:W-:Y:S01]  /*0270*/  ISETP.GT.U32.AND P0, PT, R0, 0x1ffffff, PT ;  /* 0x01ffffff0000780c */ /* 0x000fe20003f04070 */
[----:B---3--:R-:W-:-:S12]  /*0280*/  FADD R0, R6, -1 ;  /* 0xbf80000006007421 */ /* 0x008fd80000000000 */
[----:B------:R-:W-:Y:S05]  /*0290*/  @P0 BRA `(.L_x_1) ;  /* 0x00000000000c0947 */ /* 0x000fea0003800000 */
[----:B------:R-:W-:-:S07]  /*02a0*/  MOV R24, 0x2c0 ;  /* 0x000002c000187802 */ /* 0x000fce0000000f00 */
[----:B------:R-:W-:Y:S05]  /*02b0*/  CALL.REL.NOINC `($__internal_0_$__cuda_sm20_rcp_rn_f32_slowpath) ;  /* 0x0000002400ac7944 */ /* 0x000fea0003c00000 */
[----:B------:R-:W-:Y:S05]  /*02c0*/  BRA `(.L_x_2) ;  /* 0x0000000000107947 */ /* 0x000fea0003800000 */
.L_x_1:
[----:B------:R-:W0:Y:S02]  /*02d0*/  MUFU.RCP R26, R3 ;  /* 0x00000003001a7308 */ /* 0x000e240000001000 */
[----:B0-----:R-:W-:-:S04]  /*02e0*/  FFMA R2, R3, R26, -1 ;  /* 0xbf80000003027423 */ /* 0x001fc8000000001a */
[----:B------:R-:W-:-:S04]  /*02f0*/  FADD.FTZ R9, -R2, -RZ ;  /* 0x800000ff02097221 */ /* 0x000fc80000010100 */
[----:B------:R-:W-:-:S07]  /*0300*/  FFMA R26, R26, R9, R26 ;  /* 0x000000091a1a7223 */ /* 0x000fce000000001a */
.L_x_2:
[----:B------:R-:W-:Y:S05]  /*0310*/  BSYNC.RECONVERGENT B1 ;  /* 0x0000000000017941 */ /* 0x000fea0003800200 */
.L_x_0:
[----:B------:R-:W0:Y:S01]  /*0320*/  LDC.64 R2, c[0x0][0x380] ;  /* 0x0000e000ff027b82 */ /* 0x000e220000000a00 */
[----:B------:R-:W-:Y:S01]  /*0330*/  IMAD.IADD R7, R20, 0x1, R7 ;  /* 0x0000000114077824 */ /* 0x000fe200078e0207 */
[----:B------:R-:W1:Y:S01]  /*0340*/  LDCU UR5, c[0x0][0x3c0] ;  /* 0x00007800ff0577ac */ /* 0x000e620008000800 */
[----:B------:R-:W2:Y:S02]  /*0350*/  LDCU UR4, c[0x0][0x3a0] ;  /* 0x00007400ff0477ac */ /* 0x000ea40008000800 */
[----:B0-----:R-:W-:-:S06]  /*0360*/  IMAD.WIDE.U32 R2, R7, 0x4, R2 ;  /* 0x0000000407027825 */ /* 0x001fcc00078e0002 */
[----:B------:R2:W3:Y:S01]  /*0370*/  LDG.E R2, desc[UR6][R2.64] ;  /* 0x0000000602027981 */ /* 0x0004e2000c1e1900 */
[----:B-1----:R-:W-:Y:S01]  /*0380*/  FMUL R9, R26, UR5 ;  /* 0x000000051a097c20 */ /* 0x002fe20008400000 */
[----:B------:R-:W-:Y:S03]  /*0390*/  BSSY.RECONVERGENT B1, `(.L_x_3) ;  /* 0x0000018000017945 */ /* 0x000fe60003800200 */
[----:B------:R-:W-:Y:S01]  /*03a0*/  FFMA R9, R0, -0.5, R9 ;  /* 0xbf00000000097823 */ /* 0x000fe20000000009 */
[----:B--2---:R-:W-:Y:S01]  /*03b0*/  I2FP.F32.U32 R3, UR4 ;  /* 0x0000000400037c45 */ /* 0x004fe20008201000 */
[----:B---3--:R-:W-:Y:S01]  /*03c0*/  FMUL R4, R2, -1.4426950216293334961 ;  /* 0xbfb8aa3b02047820 */ /* 0x008fe20000400000 */
[----:B------:R-:W-:-:S04]  /*03d0*/  I2FP.F32.U32 R2, R23 ;  /* 0x0000001700027245 */ /* 0x000fc80000201000 */
[----:B------:R-:W-:Y:S01]  /*03e0*/  FSETP.GEU.AND P0, PT, R4, -126, PT ;  /* 0xc2fc00000400780b */ /* 0x000fe20003f0e000 */
[----:B------:R-:W-:-:S04]  /*03f0*/  FADD R2, R9, R2 ;  /* 0x0000000209027221 */ /* 0x000fc80000000000 */
[----:B------:R-:W-:-:S08]  /*0400*/  FMUL R2, R2, R3 ;  /* 0x0000000302027220 */ /* 0x000fd00000400000 */
[----:B------:R-:W-:-:S04]  /*0410*/  @!P0 FMUL R4, R4, 0.5 ;  /* 0x3f00000004048820 */ /* 0x000fc80000400000 */
[----:B------:R-:W0:Y:S02]  /*0420*/  MUFU.EX2 R6, R4 ;  /* 0x0000000400067308 */ /* 0x000e240000000800 */
[----:B0-----:R-:W-:-:S04]  /*0430*/  @!P0 FMUL R6, R6, R6 ;  /* 0x0000000606068220 */ /* 0x001fc80000400000 */
[----:B------:R-:W-:-:S05]  /*0440*/  FADD R6, R6, 1 ;  /* 0x3f80000006067421 */ /* 0x000fca0000000000 */
[----:B------:R-:W-:-:S04]  /*0450*/  IADD3 R8, PT, PT, R6, 0x1800000, RZ ;  /* 0x0180000006087810 */ /* 0x000fc80007ffe0ff */
[----:B------:R-:W-:-:S04]  /*0460*/  LOP3.LUT R8, R8, 0x7f800000, RZ, 0xc0, !PT ;  /* 0x7f80000008087812 */ /* 0x000fc800078ec0ff */
[----:B------:R-:W-:-:S13]  /*0470*/  ISETP.GT.U32.AND P0, PT, R8, 0x1ffffff, PT ;  /* 0x01ffffff0800780c */ /* 0x000fda0003f04070 */
[----:B------:R-:W-:Y:S05]  /*0480*/  @P0 BRA `(.L_x_4) ;  /* 0x0000000000100947 */ /* 0x000fea0003800000 */
[----:B------:R-:W-:Y:S01]  /*0490*/  IMAD.MOV.U32 R3, RZ, RZ, R6 ;  /* 0x000000ffff037224 */ /* 0x000fe200078e0006 */
[----:B------:R-:W-:-:S07]  /*04a0*/  MOV R24, 0x4c0 ;  /* 0x000004c000187802 */ /* 0x000fce0000000f00 */
[----:B------:R-:W-:Y:S05]  /*04b0*/  CALL.REL.NOINC `($__internal_0_$__cuda_sm20_rcp_rn_f32_slowpath) ;  /* 0x00000024002c7944 */ /* 0x000fea0003c00000 */
[----:B------:R-:W-:Y:S05]  /*04c0*/  BRA `(.L_x_5) ;  /* 0x0000000000107947 */ /* 0x000fea0003800000 */
.L_x_4:
[----:B------:R-:W0:Y:S02]  /*04d0*/  MUFU.RCP R3, R6 ;  /* 0x0000000600037308 */ /* 0x000e240000001000 */
[----:B0-----:R-:W-:-:S04]  /*04e0*/  FFMA R4, R6, R3, -1 ;  /* 0xbf80000006047423 */ /* 0x001fc80000000003 */
[----:B------:R-:W-:-:S04]  /*04f0*/  FADD.FTZ R4, -R4, -RZ ;  /* 0x800000ff04047221 */ /* 0x000fc80000010100 */
[----:B------:R-:W-:-:S07]  /*0500*/  FFMA R26, R3, R4, R3 ;  /* 0x00000004031a7223 */ /* 0x000fce0000000003 */
.L_x_5:
[----:B------:R-:W-:Y:S05]  /*0510*/  BSYNC.RECONVERGENT B1 ;  /* 0x0000000000017941 */ /* 0x000fea0003800200 */
.L_x_3:
[----:B------:R-:W0:Y:S08]  /*0520*/  LDC.64 R10, c[0x0][0x3d0] ;  /* 0x0000f400ff0a7b82 */ /* 0x000e300000000a00 */
[----:B------:R-:W1:Y:S01]  /*0530*/  LDC.64 R8, c[0x0][0x380] ;  /* 0x0000e000ff087b82 */ /* 0x000e620000000a00 */
[----:B------:R-:W-:Y:S01]  /*0540*/  IADD3 R3, PT, PT, R20, R7, RZ ;  /* 0x0000000714037210 */ /* 0x000fe20007ffe0ff */
[----:B------:R-:W2:Y:S01]  /*0550*/  LDCU UR8, c[0x0][0x3c0] ;  /* 0x00007800ff0877ac */ /* 0x000ea20008000800 */
[----:B------:R-:W3:Y:S01]  /*0560*/  LDCU UR4, c[0x0][0x3b0] ;  /* 0x00007600ff0477ac */ /* 0x000ee20008000800 */
[----:B------:R-:W4:Y:S01]  /*0570*/  LDCU UR5, c[0x0][0x3a4] ;  /* 0x00007480ff0577ac */ /* 0x000f220008000800 */
[----:B0-----:R-:W-:-:S06]  /*0580*/  IMAD.WIDE.U32 R10, R21, 0x4, R10 ;  /* 0x00000004150a7825 */ /* 0x001fcc00078e000a */
[----:B------:R-:W5:Y:S01]  /*0590*/  LDG.E R10, desc[UR6][R10.64] ;  /* 0x000000060a0a7981 */ /* 0x000f62000c1e1900 */
[----:B-1----:R-:W-:-:S04]  /*05a0*/  IMAD.WIDE.U32 R6, R3, 0x4, R8 ;  /* 0x0000000403067825 */ /* 0x002fc800078e0008 */
[C---:B------:R-:W-:Y:S02]  /*05b0*/  IMAD.IADD R3, R20.reuse, 0x1, R3 ;  /* 0x0000000114037824 */ /* 0x040fe400078e0203 */
[----:B------:R-:W2:Y:S02]  /*05c0*/  LDG.E R6, desc[UR6][R6.64] ;  /* 0x0000000606067981 */ /* 0x000ea4000c1e1900 */
[----:B------:R-:W-:Y:S01]  /*05d0*/  IMAD.WIDE.U32 R12, R3, 0x4, R8 ;  /* 0x00000004030c7825 */ /* 0x000fe200078e0008 */
[----:B------:R-:W-:-:S05]  /*05e0*/  IADD3 R15, PT, PT, R20, R3, RZ ;  /* 0x00000003140f7210 */ /* 0x000fca0007ffe0ff */
[----:B------:R-:W-:Y:S01]  /*05f0*/  IMAD.WIDE.U32 R14, R15, 0x4, R8 ;  /* 0x000000040f0e7825 */ /* 0x000fe200078e0008 */
[----:B------:R-:W4:Y:S01]  /*0600*/  LDG.E R12, desc[UR6][R12.64] ;  /* 0x000000060c0c7981 */ /* 0x000f22000c1e1900 */
[----:B------:R-:W0:Y:S04]  /*0610*/  LDC.64 R8, c[0x0][0x3c8] ;  /* 0x0000f200ff087b82 */ /* 0x000e280000000a00 */
[----:B------:R-:W4:Y:S01]  /*0620*/  LDG.E R14, desc[UR6][R14.64] ;  /* 0x000000060e0e7981 */ /* 0x000f22000c1e1900 */
[----:B-----5:R-:W-:-:S04]  /*0630*/  IMAD.SHL.U32 R3, R10, 0x2, RZ ;  /* 0x000000020a037824 */ /* 0x020fc800078e00ff */
[----:B0-----:R-:W-:-:S05]  /*0640*/  IMAD.WIDE R8, R3, 0x4, R8 ;  /* 0x0000000403087825 */ /* 0x001fca00078e0208 */
[----:B------:R-:W5:Y:S04]  /*0650*/  LDG.E R11, desc[UR6][R8.64] ;  /* 0x00000006080b7981 */ /* 0x000f68000c1e1900 */
[----:B------:R-:W5:Y:S01]  /*0660*/  LDG.E R17, desc[UR6][R8.64+0x4] ;  /* 0x0000040608117981 */ /* 0x000f62000c1e1900 */
[----:B--2---:R-:W-:Y:S01]  /*0670*/  FMUL R6, R6, 1.4426950216293334961 ;  /* 0x3fb8aa3b06067820 */ /* 0x004fe20000400000 */
[----:B------:R-:W-:Y:S01]  /*0680*/  FMUL R3, R26, UR8 ;  /* 0x000000081a037c20 */ /* 0x000fe20008400000 */
[----:B---3--:R-:W-:Y:S01]  /*0690*/  UISETP.NE.AND UP0, UPT, UR4, URZ, UPT ;  /* 0x000000ff0400728c */ /* 0x008fe2000bf05270 */
[----:B----4-:R-:W-:Y:S01]  /*06a0*/  FMUL R10, R12, 1.4426950216293334961 ;  /* 0x3fb8aa3b0c0a7820 */ /* 0x010fe20000400000 */
[----:B------:R-:W-:Y:S01]  /*06b0*/  I2FP.F32.U32 R4, R22 ;  /* 0x0000001600047245 */ /* 0x000fe20000201000 */
[----:B------:R-:W-:Y:S01]  /*06c0*/  FFMA R3, R0, -0.5, R3 ;  /* 0xbf00000000037823 */ /* 0x000fe20000000003 */
[----:B------:R-:W-:Y:S01]  /*06d0*/  FSETP.GEU.AND P0, PT, R6, -126, PT ;  /* 0xc2fc00000600780b */ /* 0x000fe20003f0e000 */
[----:B------:R-:W-:-:S02]  /*06e0*/  HFMA2 R30, -RZ, RZ, -1.875, 0 ;  /* 0xbf800000ff1e7431 */ /* 0x000fc400000001ff */
[----:B------:R-:W-:Y:S01]  /*06f0*/  FMUL R12, R14, -1.4426950216293334961 ;  /* 0xbfb8aa3b0e0c7820 */ /* 0x000fe20000400000 */
[----:B------:R-:W-:Y:S01]  /*0700*/  FSETP.GEU.AND P1, PT, R10, -126, PT ;  /* 0xc2fc00000a00780b */ /* 0x000fe20003f2e000 */
[----:B------:R-:W-:Y:S01]  /*0710*/  FADD R0, R3, R4 ;  /* 0x0000000403007221 */ /* 0x000fe20000000000 */
[----:B------:R-:W-:Y:S01]  /*0720*/  I2FP.F32.U32 R7, UR5 ;  /* 0x0000000500077c45 */ /* 0x000fe20008201000 */
[----:B------:R-:W-:Y:S01]  /*0730*/  IMAD.MOV.U32 R29, RZ, RZ, RZ ;  /* 0x000000ffff1d7224 */ /* 0x000fe200078e00ff */
[----:B------:R-:W-:-:S03]  /*0740*/  FSETP.GEU.AND P2, PT, R12, -126, PT ;  /* 0xc2fc00000c00780b */ /* 0x000fc60003f4e000 */
[----:B------:R-:W-:Y:S02]  /*0750*/  FMUL R0, R0, R7 ;  /* 0x0000000700007220 */ /* 0x000fe40000400000 */
[----:B------:R-:W-:-:S04]  /*0760*/  @!P0 FMUL R6, R6, 0.5 ;  /* 0x3f00000006068820 */ /* 0x000fc80000400000 */
[----:B------:R-:W-:Y:S02]  /*0770*/  @!P1 FMUL R10, R10, 0.5 ;  /* 0x3f0000000a0a9820 */ /* 0x000fe40000400000 */
[----:B------:R-:W0:Y:S02]  /*0780*/  MUFU.EX2 R6, R6 ;  /* 0x0000000600067308 */ /* 0x000e240000000800 */
[----:B------:R-:W-:-:S06]  /*0790*/  @!P2 FMUL R12, R12, 0.5 ;  /* 0x3f0000000c0ca820 */ /* 0x000fcc0000400000 */
[----:B------:R-:W1:Y:S08]  /*07a0*/  MUFU.EX2 R10, R10 ;  /* 0x0000000a000a7308 */ /* 0x000e700000000800 */
[----:B------:R-:W2:Y:S01]  /*07b0*/  MUFU.EX2 R12, R12 ;  /* 0x0000000c000c7308 */ /* 0x000ea20000000800 */
[----:B0-----:R-:W-:Y:S01]  /*07c0*/  @!P0 FMUL R6, R6, R6 ;  /* 0x0000000606068220 */ /* 0x001fe20000400000 */
[----:B-1----:R-:W-:Y:S01]  /*07d0*/  @!P1 FMUL R10, R10, R10 ;  /* 0x0000000a0a0a9220 */ /* 0x002fe20000400000 */
[----:B--2---:R-:W-:-:S04]  /*07e0*/  @!P2 FMUL R12, R12, R12 ;  /* 0x0000000c0c0ca220 */ /* 0x004fc80000400000 */
[----:B------:R-:W-:Y:S01]  /*07f0*/  FADD R16, R12, 1 ;  /* 0x3f8000000c107421 */ /* 0x000fe20000000000 */
[----:B-----5:R-:W-:Y:S01]  /*0800*/  FMUL R18, R6, R11 ;  /* 0x0000000b06127220 */ /* 0x020fe20000400000 */
[----:B------:R-:W-:Y:S01]  /*0810*/  FMUL R17, R10, R17 ;  /* 0x000000110a117220 */ /* 0x000fe20000400000 */
[----:B------:R-:W-:Y:S06]  /*0820*/  BRA.U !UP0, `(.L_x_6) ;  /* 0x0000001d08507547 */ /* 0x000fec000b800000 */
[----:B------:R-:W-:Y:S01]  /*0830*/  UISETP.GE.U32.AND UP0, UPT, UR4, 0x8, UPT ;  /* 0x000000080400788c */ /* 0x000fe2000bf06070 */
[----:B------:R-:W-:Y:S01]  /*0840*/  IADD3 R15, PT, PT, R5, 0x5, RZ ;  /* 0x00000005050f7810 */ /* 0x000fe20007ffe0ff */
[----:B------:R-:W-:Y:S01]  /*0850*/  IMAD.MOV.U32 R29, RZ, RZ, RZ ;  /* 0x000000ffff1d7224 */ /* 0x000fe200078e00ff */
[----:B------:R-:W-:Y:S01]  /*0860*/  MOV R30, 0xffffffff ;  /* 0xffffffff001e7802 */ /* 0x000fe20000000f00 */
[----:B------:R-:W-:Y:S01]  /*0870*/  ULOP3.LUT UR5, UR4, 0x7, URZ, 0xc0, !UPT ;  /* 0x0000000704057892 */ /* 0x000fe2000f8ec0ff */
[----:B------:R-:W-:-:S04]  /*0880*/  MOV R14, RZ ;  /* 0x000000ff000e7202 */ /* 0x000fc80000000f00 */
[----:B------:R-:W-:Y:S07]  /*0890*/  BRA.U !UP0, `(.L_x_7) ;  /* 0x0000000d08e07547 */ /* 0x000fee000b800000 */
[----:B------:R-:W0:Y:S01]  /*08a0*/  LDCU.64 UR8, c[0x0][0x3a8] ;  /* 0x00007500ff0877ac */ /* 0x000e220008000a00 */
[C---:B------:R-:W-:Y:S01]  /*08b0*/  IADD3 R13, PT, PT, R5.reuse, 0xa, RZ ;  /* 0x0000000a050d7810 */ /* 0x040fe20007ffe0ff */
[C---:B------:R-:W-:Y:S01]  /*08c0*/  VIADD R3, R5.reuse, 0x6 ;  /* 0x0000000605037836 */ /* 0x040fe20000000000 */
[C---:B------:R-:W-:Y:S01]  /*08d0*/  IADD3 R9, PT, PT, R5.reuse, 0x8, RZ ;  /* 0x0000000805097810 */ /* 0x040fe20007ffe0ff */
[C---:B------:R-:W-:Y:S01]  /*08e0*/  VIADD R11, R5.reuse, 0x9 ;  /* 0x00000009050b7836 */ /* 0x040fe20000000000 */
[C---:B------:R-:W-:Y:S01]  /*08f0*/  IADD3 R25, PT, PT, R5.reuse, 0xb, RZ ;  /* 0x0000000b05197810 */ /* 0x040fe20007ffe0ff */
[----:B------:R-:W-:Y:S01]  /*0900*/  ULOP3.LUT UR4, UR4, 0xfffffff8, URZ, 0xc0, !UPT ;  /* 0xfffffff804047892 */ /* 0x000fe2000f8ec0ff */
[C---:B------:R-:W-:Y:S01]  /*0910*/  IADD3 R7, PT, PT, R5.reuse, 0x7, RZ ;  /* 0x0000000705077810 */ /* 0x040fe20007ffe0ff */
[----:B------:R-:W-:Y:S01]  /*0920*/  VIADD R5, R5, 0xc ;  /* 0x0000000c05057836 */ /* 0x000fe20000000000 */
[----:B------:R-:W-:Y:S02]  /*0930*/  MOV R29, RZ ;  /* 0x000000ff001d7202 */ /* 0x000fe40000000f00 */
[----:B------:R-:W-:Y:S01]  /*0940*/  MOV R30, 0xffffffff ;  /* 0xffffffff001e7802 */ /* 0x000fe20000000f00 */
[----:B0-----:R-:W-:-:S02]  /*0950*/  IMAD R8, R13, UR9, R22 ;  /* 0x000000090d087c24 */ /* 0x001fc4000f8e0216 */
[--C-:B------:R-:W-:Y:S02]  /*0960*/  IMAD R6, R9, UR9, R22.reuse ;  /* 0x0000000909067c24 */ /* 0x100fe4000f8e0216 */
[--C-:B------:R-:W-:Y:S02]  /*0970*/  IMAD R14, R25, UR9, R22.reuse ;  /* 0x00000009190e7c24 */ /* 0x100fe4000f8e0216 */
[--C-:B------:R-:W-:Y:S02]  /*0980*/  IMAD R4, R3, UR9, R22.reuse ;  /* 0x0000000903047c24 */ /* 0x100fe4000f8e0216 */
[--C-:B------:R-:W-:Y:S02]  /*0990*/  IMAD R12, R7, UR9, R22.reuse ;  /* 0x00000009070c7c24 */ /* 0x100fe4000f8e0216 */
[--C-:B------:R-:W-:Y:S02]  /*09a0*/  IMAD R10, R11, UR9, R22.reuse ;  /* 0x000000090b0a7c24 */ /* 0x100fe4000f8e0216 */
[----:B------:R-:W-:-:S02]  /*09b0*/  IMAD R24, R5, UR9, R22 ;  /* 0x0000000905187c24 */ /* 0x000fc4000f8e0216 */
[----:B------:R-:W-:Y:S02]  /*09c0*/  IMAD R26, R15, UR9, R22 ;  /* 0x000000090f1a7c24 */ /* 0x000fe4000f8e0216 */
[--C-:B------:R-:W-:Y:S02]  /*09d0*/  IMAD R9, R8, UR8, R23.reuse ;  /* 0x0000000808097c24 */ /* 0x100fe4000f8e0217 */
[--C-:B------:R-:W-:Y:S02]  /*09e0*/  IMAD R11, R6, UR8, R23.reuse ;  /* 0x00000008060b7c24 */ /* 0x100fe4000f8e0217 */
[--C-:B------:R-:W-:Y:S01]  /*09f0*/  IMAD R8, R14, UR8, R23.reuse ;  /* 0x000000080e087c24 */ /* 0x100fe2000f8e0217 */
[----:B------:R-:W-:Y:S01]  /*0a00*/  MOV R14, UR4 ;  /* 0x00000004000e7c02 */ /* 0x000fe20008000f00 */
[--C-:B------:R-:W-:Y:S02]  /*0a10*/  IMAD R13, R4, UR8, R23.reuse ;  /* 0x00000008040d7c24 */ /* 0x100fe4000f8e0217 */
[----:B------:R-:W-:-:S02]  /*0a20*/  IMAD R12, R12, UR8, R23 ;  /* 0x000000080c0c7c24 */ /* 0x000fc4000f8e0217 */
[--C-:B------:R-:W-:Y:S02]  /*0a30*/  IMAD R10, R10, UR8, R23.reuse ;  /* 0x000000080a0a7c24 */ /* 0x100fe4000f8e0217 */
[--C-:B------:R-:W-:Y:S02]  /*0a40*/  IMAD R7, R24, UR8, R23.reuse ;  /* 0x0000000818077c24 */ /* 0x100fe4000f8e0217 */
[----:B------:R-:W-:Y:S02]  /*0a50*/  IMAD R6, R26, UR8, R23 ;  /* 0x000000081a067c24 */ /* 0x000fe4000f8e0217 */
[----:B------:R-:W-:-:S07]  /*0a60*/  IMAD.MOV.U32 R5, RZ, RZ, RZ ;  /* 0x000000ffff057224 */ /* 0x000fce00078e00ff */
.L_x_32:
[----:B------:R-:W0:Y:S02]  /*0a70*/  LDC.64 R24, c[0x0][0x380] ;  /* 0x0000e000ff187b82 */ /* 0x000e240000000a00 */
[----:B0-----:R-:W-:-:S06]  /*0a80*/  IMAD.WIDE.U32 R24, R6, 0x4, R24 ;  /* 0x0000000406187825 */ /* 0x001fcc00078e0018 */
[----:B------:R-:W2:Y:S01]  /*0a90*/  LDG.E R24, desc[UR6][R24.64] ;  /* 0x0000000618187981 */ /* 0x000ea2000c1e1900 */
        /* <DEDUP_REMOVED lines=15> */
.L_x_9:
[----:B------:R-:W0:Y:S02]  /*0b90*/  MUFU.RCP R26, R27 ;  /* 0x0000001b001a7308 */ /* 0x000e240000001000 */
[----:B0-----:R-:W-:-:S04]  /*0ba0*/  FFMA R3, R27, R26, -1 ;  /* 0xbf8000001b037423 */ /* 0x001fc8000000001a */
[----:B------:R-:W-:-:S04]  /*0bb0*/  FADD.FTZ R3, -R3, -RZ ;  /* 0x800000ff03037221 */ /* 0x000fc80000010100 */
[----:B------:R-:W-:-:S07]  /*0bc0*/  FFMA R26, R26, R3, R26 ;  /* 0x000000031a1a7223 */ /* 0x000fce000000001a */
.L_x_10:
[----:B------:R-:W-:Y:S05]  /*0bd0*/  BSYNC.RECONVERGENT B1 ;  /* 0x0000000000017941 */ /* 0x000fea0003800200 */
.L_x_8:
        /* <DEDUP_REMOVED lines=8> */
[----:B0-----:R-:W-:Y:S01]  /*0c60*/  @!P0 FMUL R4, R4, R4 ;  /* 0x0000000404048220 */ /* 0x001fe20000400000 */
[----:B------:R-:W-:-:S03]  /*0c70*/  FSETP.GT.AND P0, PT, R26, R29, PT ;  /* 0x0000001d1a00720b */ /* 0x000fc60003f04000 */
[----:B------:R-:W-:Y:S01]  /*0c80*/  FADD R27, R4, 1 ;  /* 0x3f800000041b7421 */ /* 0x000fe20000000000 */
[----:B------:R-:W-:Y:S02]  /*0c90*/  FSEL R29, R26, R29, P0 ;  /* 0x0000001d1a1d7208 */ /* 0x000fe40000000000 */
[----:B------:R-:W-:Y:S02]  /*0ca0*/  SEL R30, R5, R30, P0 ;  /* 0x0000001e051e7207 */ /* 0x000fe40000000000 */
[----:B------:R-:W-:-:S04]  /*0cb0*/  IADD3 R4, PT, PT, R27, 0x1800000, RZ ;  /* 0x018000001b047810 */ /* 0x000fc80007ffe0ff */
[----:B------:R-:W-:-:S04]  /*0cc0*/  LOP3.LUT R4, R4, 0x7f800000, RZ, 0xc0, !PT ;  /* 0x7f80000004047812 */ /* 0x000fc800078ec0ff */
[----:B------:R-:W-:-:S13]  /*0cd0*/  ISETP.GT.U32.AND P1, PT, R4, 0x1ffffff, PT ;  /* 0x01ffffff0400780c */ /* 0x000fda0003f24070 */
[----:B------:R-:W-:Y:S05]  /*0ce0*/  @P1 BRA `(.L_x_12) ;  /* 0x0000000000101947 */ /* 0x000fea0003800000 */
[----:B------:R-:W-:Y:S02]  /*0cf0*/  MOV R3, R27 ;  /* 0x0000001b00037202 */ /* 0x000fe40000000f00 */
[----:B------:R-:W-:-:S07]  /*0d00*/  MOV R24, 0xd20 ;  /* 0x00000d2000187802 */ /* 0x000fce0000000f00 */
[----:B------:R-:W-:Y:S05]  /*0d10*/  CALL.REL.NOINC `($__internal_0_$__cuda_sm20_rcp_rn_f32_slowpath) ;  /* 0x0000001c00147944 */ /* 0x000fea0003c00000 */
[----:B------:R-:W-:Y:S05]  /*0d20*/  BRA `(.L_x_13) ;  /* 0x0000000000107947 */ /* 0x000fea0003800000 */
.L_x_12:
[----:B------:R-:W0:Y:S02]  /*0d30*/  MUFU.RCP R26, R27 ;  /* 0x0000001b001a7308 */ /* 0x000e240000001000 */
[----:B0-----:R-:W-:-:S04]  /*0d40*/  FFMA R3, R27, R26, -1 ;  /* 0xbf8000001b037423 */ /* 0x001fc8000000001a */
[----:B------:R-:W-:-:S04]  /*0d50*/  FADD.FTZ R3, -R3, -RZ ;  /* 0x800000ff03037221 */ /* 0x000fc80000010100 */
[----:B------:R-:W-:-:S07]  /*0d60*/  FFMA R26, R26, R3, R26 ;  /* 0x000000031a1a7223 */ /* 0x000fce000000001a */
.L_x_13:
[----:B------:R-:W-:Y:S05]  /*0d70*/  BSYNC.RECONVERGENT B1 ;  /* 0x0000000000017941 */ /* 0x000fea0003800200 */
.L_x_11:
        /* <DEDUP_REMOVED lines=11> */
[----:B------:R-:W-:-:S03]  /*0e30*/  FSEL R29, R26, R29, P0 ;  /* 0x0000001d1a1d7208 */ /* 0x000fc60000000000 */
[----:B------:R-:W-:-:S05]  /*0e40*/  VIADD R4, R27, 0x1800000 ;  /* 0x018000001b047836 */ /* 0x000fca0000000000 */
[----:B------:R-:W-:Y:S02]  /*0e50*/  LOP3.LUT R4, R4, 0x7f800000, RZ, 0xc0, !PT ;  /* 0x7f80000004047812 */ /* 0x000fe400078ec0ff */
[----:B------:R-:W-:Y:S02]  /*0e60*/  @P0 IADD3 R30, PT, PT, R5, 0x1, RZ ;  /* 0x00000001051e0810 */ /* 0x000fe40007ffe0ff */
[----:B------:R-:W-:-:S13]  /*0e70*/  ISETP.GT.U32.AND P1, PT, R4, 0x1ffffff, PT ;  /* 0x01ffffff0400780c */ /* 0x000fda0003f24070 */
[----:B------:R-:W-:Y:S05]  /*0e80*/  @P1 BRA `(.L_x_15) ;  /* 0x0000000000101947 */ /* 0x000fea0003800000 */
[----:B------:R-:W-:Y:S02]  /*0e90*/  MOV R3, R27 ;  /* 0x0000001b00037202 */ /* 0x000fe40000000f00 */
[----:B------:R-:W-:-:S07]  /*0ea0*/  MOV R24, 0xec0 ;  /* 0x00000ec000187802 */ /* 0x000fce0000000f00 */
[----:B------:R-:W-:Y:S05]  /*0eb0*/  CALL.REL.NOINC `($__internal_0_$__cuda_sm20_rcp_rn_f32_slowpath) ;  /* 0x0000001800ac7944 */ /* 0x000fea0003c00000 */
[----:B------:R-:W-:Y:S05]  /*0ec0*/  BRA `(.L_x_16) ;  /* 0x0000000000107947 */ /* 0x000fea0003800000 */
.L_x_15:
[----:B------:R-:W0:Y:S02]  /*0ed0*/  MUFU.RCP R26, R27 ;  /* 0x0000001b001a7308 */ /* 0x000e240000001000 */
[----:B0-----:R-:W-:-:S04]  /*0ee0*/  FFMA R3, R27, R26, -1 ;  /* 0xbf8000001b037423 */ /* 0x001fc8000000001a */
[----:B------:R-:W-:-:S04]  /*0ef0*/  FADD.FTZ R3, -R3, -RZ ;  /* 0x800000ff03037221 */ /* 0x000fc80000010100 */
[----:B------:R-:W-:-:S07]  /*0f00*/  FFMA R26, R26, R3, R26 ;  /* 0x000000031a1a7223 */ /* 0x000fce000000001a */
.L_x_16:
[----:B------:R-:W-:Y:S05]  /*0f10*/  BSYNC.RECONVERGENT B1 ;  /* 0x0000000000017941 */ /* 0x000fea0003800200 */
.L_x_14:
        /* <DEDUP_REMOVED lines=21> */
.L_x_18:
[----:B------:R-:W0:Y:S02]  /*1070*/  MUFU.RCP R26, R27 ;  /* 0x0000001b001a7308 */ /* 0x000e240000001000 */
[----:B0-----:R-:W-:-:S04]  /*1080*/  FFMA R3, R27, R26, -1 ;  /* 0xbf8000001b037423 */ /* 0x001fc8000000001a */
[----:B------:R-:W-:-:S04]  /*1090*/  FADD.FTZ R3, -R3, -RZ ;  /* 0x800000ff03037221 */ /* 0x000fc80000010100 */
[----:B------:R-:W-:-:S07]  /*10a0*/  FFMA R26, R26, R3, R26 ;  /* 0x000000031a1a7223 */ /* 0x000fce000000001a */
.L_x_19:
[----:B------:R-:W-:Y:S05]  /*10b0*/  BSYNC.RECONVERGENT B1 ;  /* 0x0000000000017941 */ /* 0x000fea0003800200 */
.L_x_17:
        /* <DEDUP_REMOVED lines=21> */
.L_x_21:
[----:B------:R-:W0:Y:S02]  /*1210*/  MUFU.RCP R26, R27 ;  /* 0x0000001b001a7308 */ /* 0x000e240000001000 */
[----:B0-----:R-:W-:-:S04]  /*1220*/  FFMA R3, R27, R26, -1 ;  /* 0xbf8000001b037423 */ /* 0x001fc8000000001a */
[----:B------:R-:W-:-:S04]  /*1230*/  FADD.FTZ R3, -R3, -RZ ;  /* 0x800000ff03037221 */ /* 0x000fc80000010100 */
[----:B------:R-:W-:-:S07]  /*1240*/  FFMA R26, R26, R3, R26 ;  /* 0x000000031a1a7223 */ /* 0x000fce000000001a */
.L_x_22:
[----:B------:R-:W-:Y:S05]  /*1250*/  BSYNC.RECONVERGENT B1 ;  /* 0x0000000000017941 */ /* 0x000fea0003800200 */
.L_x_20:
        /* <DEDUP_REMOVED lines=21> */
.L_x_24:
[----:B------:R-:W0:Y:S02]  /*13b0*/  MUFU.RCP R26, R27 ;  /* 0x0000001b001a7308 */ /* 0x000e240000001000 */
[----:B0-----:R-:W-:-:S04]  /*13c0*/  FFMA R3, R27, R26, -1 ;  /* 0xbf8000001b037423 */ /* 0x001fc8000000001a */
[----:B------:R-:W-:-:S04]  /*13d0*/  FADD.FTZ R3, -R3, -RZ ;  /* 0x800000ff03037221 */ /* 0x000fc80000010100 */
[----:B------:R-:W-:-:S07]  /*13e0*/  FFMA R26, R26, R3, R26 ;  /* 0x000000031a1a7223 */ /* 0x000fce000000001a */
.L_x_25:
[----:B------:R-:W-:Y:S05]  /*13f0*/  BSYNC.RECONVERGENT B1 ;  /* 0x0000000000017941 */ /* 0x000fea0003800200 */
.L_x_23:
        /* <DEDUP_REMOVED lines=21> */
.L_x_27:
[----:B------:R-:W0:Y:S02]  /*1550*/  MUFU.RCP R26, R27 ;  /* 0x0000001b001a7308 */ /* 0x000e240000001000 */
[----:B0-----:R-:W-:-:S04]  /*1560*/  FFMA R3, R27, R26, -1 ;  /* 0xbf8000001b037423 */ /* 0x001fc8000000001a */
[----:B------:R-:W-:-:S04]  /*1570*/  FADD.FTZ R3, -R3, -RZ ;  /* 0x800000ff03037221 */ /* 0x000fc80000010100 */
[----:B------:R-:W-:-:S07]  /*1580*/  FFMA R26, R26, R3, R26 ;  /* 0x000000031a1a7223 */ /* 0x000fce000000001a */
.L_x_28:
[----:B------:R-:W-:Y:S05]  /*1590*/  BSYNC.RECONVERGENT B1 ;  /* 0x0000000000017941 */ /* 0x000fea0003800200 */
.L_x_26:
        /* <DEDUP_REMOVED lines=21> */
.L_x_30:
[----:B------:R-:W0:Y:S02]  /*16f0*/  MUFU.RCP R26, R27 ;  /* 0x0000001b001a7308 */ /* 0x000e240000001000 */
[----:B0-----:R-:W-:-:S04]  /*1700*/  FFMA R3, R27, R26, -1 ;  /* 0xbf8000001b037423 */ /* 0x001fc8000000001a */
[----:B------:R-:W-:-:S04]  /*1710*/  FADD.FTZ R3, -R3, -RZ ;  /* 0x800000ff03037221 */ /* 0x000fc80000010100 */
[----:B------:R-:W-:-:S07]  /*1720*/  FFMA R26, R26, R3, R26 ;  /* 0x000000031a1a7223 */ /* 0x000fce000000001a */
.L_x_31:
[----:B------:R-:W-:Y:S05]  /*1730*/  BSYNC.RECONVERGENT B1 ;  /* 0x0000000000017941 */ /* 0x000fea0003800200 */
.L_x_29:
[----:B------:R-:W-:Y:S01]  /*1740*/  FSETP.GT.AND P0, PT, R26, R29, PT ;  /* 0x0000001d1a00720b */ /* 0x000fe20003f04000 */
[C---:B------:R-:W-:Y:S01]  /*1750*/  IMAD R13, R20.reuse, 0x8, R13 ;  /* 0x00000008140d7824 */ /* 0x040fe200078e020d */
[C---:B------:R-:W-:Y:S01]  /*1760*/  LEA R11, R20.reuse, R11, 0x3 ;  /* 0x0000000b140b7211 */ /* 0x040fe200078e18ff */
[----:B------:R-:W-:Y:S01]  /*1770*/  IMAD R12, R20, 0x8, R12 ;  /* 0x00000008140c7824 */ /* 0x000fe200078e020c */
[----:B------:R-:W-:Y:S01]  /*1780*/  FSEL R29, R26, R29, P0 ;  /* 0x0000001d1a1d7208 */ /* 0x000fe20000000000 */
[C---:B------:R-:W-:Y:S01]  /*1790*/  IMAD R9, R20.reuse, 0x8, R9 ;  /* 0x0000000814097824 */ /* 0x040fe200078e0209 */
[C---:B------:R-:W-:Y:S01]  /*17a0*/  LEA R10, R20.reuse, R10, 0x3 ;  /* 0x0000000a140a7211 */ /* 0x040fe200078e18ff */
[C---:B------:R-:W-:Y:S01]  /*17b0*/  IMAD R6, R20.reuse, 0x8, R6 ;  /* 0x0000000814067824 */ /* 0x040fe200078e0206 */
[C---:B------:R-:W-:Y:S02]  /*17c0*/  LEA R8, R20.reuse, R8, 0x3 ;  /* 0x0000000814087211 */ /* 0x040fe400078e18ff */
[----:B------:R-:W-:-:S03]  /*17d0*/  LEA R7, R20, R7, 0x3 ;  /* 0x0000000714077211 */ /* 0x000fc600078e18ff */
[C---:B------:R-:W-:Y:S02]  /*17e0*/  @P0 IADD3 R30, PT, PT, R5.reuse, 0x7, RZ ;  /* 0x00000007051e0810 */ /* 0x040fe40007ffe0ff */
[----:B------:R-:W-:-:S04]  /*17f0*/  IADD3 R5, PT, PT, R5, 0x8, RZ ;  /* 0x0000000805057810 */ /* 0x000fc80007ffe0ff */
[----:B------:R-:W-:-:S13]  /*1800*/  ISETP.NE.AND P0, PT, R5, R14, PT ;  /* 0x0000000e0500720c */ /* 0x000fda0003f05270 */
[----:B------:R-:W-:Y:S05]  /*1810*/  @P0 BRA `(.L_x_32) ;  /* 0xfffffff000940947 */ /* 0x000fea000383ffff */
.L_x_7:
[----:B------:R-:W-:-:S09]  /*1820*/  UISETP.NE.AND UP0, UPT, UR5, URZ, UPT ;  /* 0x000000ff0500728c */ /* 0x000fd2000bf05270 */
[----:B------:R-:W-:Y:S05]  /*1830*/  BRA.U !UP0, `(.L_x_33) ;  /* 0x0000000d08487547 */ /* 0x000fea000b800000 */
[----:B------:R-:W0:Y:S01]  /*1840*/  LDCU UR4, c[0x0][0x3b0] ;  /* 0x00007600ff0477ac */ /* 0x000e220008000800 */
[----:B------:R-:W-:Y:S02]  /*1850*/  UISETP.GE.U32.AND UP0, UPT, UR5, 0x4, UPT ;  /* 0x000000040500788c */ /* 0x000fe4000bf06070 */
[----:B0-----:R-:W-:-:S07]  /*1860*/  ULOP3.LUT UR4, UR4, 0x3, URZ, 0xc0, !UPT ;  /* 0x0000000304047892 */ /* 0x001fce000f8ec0ff */
[----:B------:R-:W-:Y:S05]  /*1870*/  BRA.U !UP0, `(.L_x_34) ;  /* 0x0000000508c47547 */ /* 0x000fea000b800000 */
[----:B------:R-:W0:Y:S01]  /*1880*/  LDC.64 R6, c[0x0][0x380] ;  /* 0x0000e000ff067b82 */ /* 0x000e220000000a00 */
[----:B------:R-:W-:-:S05]  /*1890*/  IADD3 R5, PT, PT, R15, R14, RZ ;  /* 0x0000000e0f057210 */ /* 0x000fca0007ffe0ff */
[----:B------:R-:W-:-:S04]  /*18a0*/  IMAD R5, R20, R5, R19 ;  /* 0x0000000514057224 */ /* 0x000fc800078e0213 */
        /* <DEDUP_REMOVED lines=17> */
.L_x_36:
[----:B------:R-:W0:Y:S02]  /*19c0*/  MUFU.RCP R26, R9 ;  /* 0x00000009001a7308 */ /* 0x000e240000001000 */
[----:B0-----:R-:W-:-:S04]  /*19d0*/  FFMA R3, R9, R26, -1 ;  /* 0xbf80000009037423 */ /* 0x001fc8000000001a */
[----:B------:R-:W-:-:S04]  /*19e0*/  FADD.FTZ R3, -R3, -RZ ;  /* 0x800000ff03037221 */ /* 0x000fc80000010100 */
[----:B------:R-:W-:-:S07]  /*19f0*/  FFMA R26, R26, R3, R26 ;  /* 0x000000031a1a7223 */ /* 0x000fce000000001a */
.L_x_37:
[----:B------:R-:W-:Y:S05]  /*1a00*/  BSYNC.RECONVERGENT B1 ;  /* 0x0000000000017941 */ /* 0x000fea0003800200 */
.L_x_35:
[----:B------:R-:W0:Y:S01]  /*1a10*/  LDC.64 R6, c[0x0][0x380] ;  /* 0x0000e000ff067b82 */ /* 0x000e220000000a00 */
[----:B------:R-:W-:-:S05]  /*1a20*/  IADD3 R5, PT, PT, R20, R5, RZ ;  /* 0x0000000514057210 */ /* 0x000fca0007ffe0ff */
[----:B0-----:R-:W-:-:S06]  /*1a30*/  IMAD.WIDE.U32 R6, R5, 0x4, R6 ;  /* 0x0000000405067825 */ /* 0x001fcc00078e0006 */
[----:B------:R-:W2:Y:S01]  /*1a40*/  LDG.E R6, desc[UR6][R6.64] ;  /* 0x0000000606067981 */ /* 0x000ea2000c1e1900 */
[----:B------:R-:W-:Y:S01]  /*1a50*/  BSSY.RECONVERGENT B1, `(.L_x_38) ;  /* 0x0000017000017945 */ /* 0x000fe20003800200 */
[----:B--2---:R-:W-:Y:S01]  /*1a60*/  FMUL R3, R6, -1.4426950216293334961 ;  /* 0xbfb8aa3b06037820 */ /* 0x004fe20000400000 */
[----:B------:R-:W-:-:S04]  /*1a70*/  VIADD R6, R14, 0x1 ;  /* 0x000000010e067836 */ /* 0x000fc80000000000 */
        /* <DEDUP_REMOVED lines=16> */
.L_x_39:
[----:B------:R-:W0:Y:S02]  /*1b80*/  MUFU.RCP R26, R9 ;  /* 0x00000009001a7308 */ /* 0x000e240000001000 */
[----:B0-----:R-:W-:-:S04]  /*1b90*/  FFMA R3, R9, R26, -1 ;  /* 0xbf80000009037423 */ /* 0x001fc8000000001a */
[----:B------:R-:W-:-:S04]  /*1ba0*/  FADD.FTZ R3, -R3, -RZ ;  /* 0x800000ff03037221 */ /* 0x000fc80000010100 */
[----:B------:R-:W-:-:S07]  /*1bb0*/  FFMA R26, R26, R3, R26 ;  /* 0x000000031a1a7223 */ /* 0x000fce000000001a */
.L_x_40:
[----:B------:R-:W-:Y:S05]  /*1bc0*/  BSYNC.RECONVERGENT B1 ;  /* 0x0000000000017941 */ /* 0x000fea0003800200 */
.L_x_38:
[----:B------:R-:W0:Y:S01]  /*1bd0*/  LDC.64 R8, c[0x0][0x380] ;  /* 0x0000e000ff087b82 */ /* 0x000e220000000a00 */
[----:B------:R-:W-:-:S05]  /*1be0*/  IADD3 R5, PT, PT, R20, R5, RZ ;  /* 0x0000000514057210 */ /* 0x000fca0007ffe0ff */
        /* <DEDUP_REMOVED lines=10> */
[----:B------:R-:W-:Y:S02]  /*1c90*/  SEL R7, R6, R7, P0 ;  /* 0x0000000706077207 */ /* 0x000fe40000000000 */
[----:B------:R-:W-:Y:S01]  /*1ca0*/  FSEL R29, R26, R29, P0 ;  /* 0x0000001d1a1d7208 */ /* 0x000fe20000000000 */
[----:B------:R-:W-:Y:S01]  /*1cb0*/  VIADD R4, R11, 0x1800000 ;  /* 0x018000000b047836 */ /* 0x000fe20000000000 */
        /* <DEDUP_REMOVED lines=8> */
.L_x_42:
[----:B------:R-:W0:Y:S02]  /*1d40*/  MUFU.RCP R26, R11 ;  /* 0x0000000b001a7308 */ /* 0x000e240000001000 */
[----:B0-----:R-:W-:-:S04]  /*1d50*/  FFMA R3, R11, R26, -1 ;  /* 0xbf8000000b037423 */ /* 0x001fc8000000001a */
[----:B------:R-:W-:-:S04]  /*1d60*/  FADD.FTZ R3, -R3, -RZ ;  /* 0x800000ff03037221 */ /* 0x000fc80000010100 */
[----:B------:R-:W-:-:S07]  /*1d70*/  FFMA R26, R26, R3, R26 ;  /* 0x000000031a1a7223 */ /* 0x000fce000000001a */
.L_x_43:
[----:B------:R-:W-:Y:S05]  /*1d80*/  BSYNC.RECONVERGENT B1 ;  /* 0x0000000000017941 */ /* 0x000fea0003800200 */
.L_x_41:
[----:B------:R-:W0:Y:S01]  /*1d90*/  LDC.64 R8, c[0x0][0x380] ;  /* 0x0000e000ff087b82 */ /* 0x000e220000000a00 */
[----:B------:R-:W-:-:S04]  /*1da0*/  IMAD.IADD R5, R20, 0x1, R5 ;  /* 0x0000000114057824 */ /* 0x000fc800078e0205 */
[----:B0-----:R-:W-:-:S06]  /*1db0*/  IMAD.WIDE.U32 R8, R5, 0x4, R8 ;  /* 0x0000000405087825 */ /* 0x001fcc00078e0008 */
[----:B------:R-:W2:Y:S01]  /*1dc0*/  LDG.E R8, desc[UR6][R8.64] ;  /* 0x0000000608087981 */ /* 0x000ea2000c1e1900 */
[----:B------:R-:W-:Y:S01]  /*1dd0*/  BSSY.RECONVERGENT B1, `(.L_x_44) ;  /* 0x0000017000017945 */ /* 0x000fe20003800200 */
[----:B------:R-:W-:Y:S01]  /*1de0*/  IADD3 R30, PT, PT, R14, 0x3, RZ ;  /* 0x000000030e1e7810 */ /* 0x000fe20007ffe0ff */
        /* <DEDUP_REMOVED lines=17> */
.L_x_45:
[----:B------:R-:W0:Y:S02]  /*1f00*/  MUFU.RCP R26, R5 ;  /* 0x00000005001a7308 */ /* 0x000e240000001000 */
[----:B0-----:R-:W-:-:S04]  /*1f10*/  FFMA R3, R5, R26, -1 ;  /* 0xbf80000005037423 */ /* 0x001fc8000000001a */
[----:B------:R-:W-:-:S04]  /*1f20*/  FADD.FTZ R3, -R3, -RZ ;  /* 0x800000ff03037221 */ /* 0x000fc80000010100 */
[----:B------:R-:W-:-:S07]  /*1f30*/  FFMA R26, R26, R3, R26 ;  /* 0x000000031a1a7223 */ /* 0x000fce000000001a */
.L_x_46:
[----:B------:R-:W-:Y:S05]  /*1f40*/  BSYNC.RECONVERGENT B1 ;  /* 0x0000000000017941 */ /* 0x000fea0003800200 */
.L_x_44:
[-C--:B------:R-:W-:Y:S02]  /*1f50*/  FSETP.GT.AND P0, PT, R26, R29.reuse, PT ;  /* 0x0000001d1a00720b */ /* 0x080fe40003f04000 */
[----:B------:R-:W-:Y:S02]  /*1f60*/  IADD3 R14, PT, PT, R14, 0x4, RZ ;  /* 0x000000040e0e7810 */ /* 0x000fe40007ffe0ff */
[----:B------:R-:W-:Y:S02]  /*1f70*/  FSEL R29, R26, R29, P0 ;  /* 0x0000001d1a1d7208 */ /* 0x000fe40000000000 */
[----:B------:R-:W-:-:S07]  /*1f80*/  SEL R30, R30, R7, P0 ;  /* 0x000000071e1e7207 */ /* 0x000fce0000000000 */
.L_x_34:
[----:B------:R-:W-:-:S09]  /*1f90*/  UISETP.NE.AND UP0, UPT, UR4, URZ, UPT ;  /* 0x000000ff0400728c */ /* 0x000fd2000bf05270 */
[----:B------:R-:W-:Y:S05]  /*1fa0*/  BRA.U !UP0, `(.L_x_33) ;  /* 0x00000005086c7547 */ /* 0x000fea000b800000 */
[----:B------:R-:W-:-:S09]  /*1fb0*/  UISETP.NE.AND UP0, UPT, UR4, 0x1, UPT ;  /* 0x000000010400788c */ /* 0x000fd2000bf05270 */
        /* <DEDUP_REMOVED lines=12> */
[----:B------:R-:W-:-:S04]  /*2080*/  FADD R9, R4, 1 ;  /* 0x3f80000004097421 */ /* 0x000fc80000000000 */
[----:B------:R-:W-:-:S05]  /*2090*/  VIADD R4, R9, 0x1800000 ;  /* 0x0180000009047836 */ /* 0x000fca0000000000 */
[----:B------:R-:W-:-:S04]  /*20a0*/  LOP3.LUT R4, R4, 0x7f800000, RZ, 0xc0, !PT ;  /* 0x7f80000004047812 */ /* 0x000fc800078ec0ff */
[----:B------:R-:W-:-:S13]  /*20b0*/  ISETP.GT.U32.AND P0, PT, R4, 0x1ffffff, PT ;  /* 0x01ffffff0400780c */ /* 0x000fda0003f04070 */
[----:B------:R-:W-:Y:S05]  /*20c0*/  @P0 BRA `(.L_x_49) ;  /* 0x0000000000100947 */ /* 0x000fea0003800000 */
[----:B------:R-:W-:Y:S02]  /*20d0*/  MOV R3, R9 ;  /* 0x0000000900037202 */ /* 0x000fe40000000f00 */
[----:B------:R-:W-:-:S07]  /*20e0*/  MOV R24, 0x2100 ;  /* 0x0000210000187802 */ /* 0x000fce0000000f00 */
[----:B------:R-:W-:Y:S05]  /*20f0*/  CALL.REL.NOINC `($__internal_0_$__cuda_sm20_rcp_rn_f32_slowpath) ;  /* 0x00000008001c7944 */ /* 0x000fea0003c00000 */
[----:B------:R-:W-:Y:S05]  /*2100*/  BRA `(.L_x_50) ;  /* 0x0000000000107947 */ /* 0x000fea0003800000 */
.L_x_49:
[----:B------:R-:W0:Y:S02]  /*2110*/  MUFU.RCP R26, R9 ;  /* 0x00000009001a7308 */ /* 0x000e240000001000 */
[----:B0-----:R-:W-:-:S04]  /*2120*/  FFMA R3, R9, R26, -1 ;  /* 0xbf80000009037423 */ /* 0x001fc8000000001a */
[----:B------:R-:W-:-:S04]  /*2130*/  FADD.FTZ R3, -R3, -RZ ;  /* 0x800000ff03037221 */ /* 0x000fc80000010100 */
[----:B------:R-:W-:-:S07]  /*2140*/  FFMA R26, R26, R3, R26 ;  /* 0x000000031a1a7223 */ /* 0x000fce000000001a */
.L_x_50:
[----:B------:R-:W-:Y:S05]  /*2150*/  BSYNC.RECONVERGENT B1 ;  /* 0x0000000000017941 */ /* 0x000fea0003800200 */
.L_x_48:
[----:B------:R-:W0:Y:S01]  /*2160*/  LDC.64 R6, c[0x0][0x380] ;  /* 0x0000e000ff067b82 */ /* 0x000e220000000a00 */
[----:B------:R-:W-:-:S05]  /*2170*/  IADD3 R5, PT, PT, R20, R5, RZ ;  /* 0x0000000514057210 */ /* 0x000fca0007ffe0ff */
[----:B0-----:R-:W-:-:S06]  /*2180*/  IMAD.WIDE.U32 R4, R5, 0x4, R6 ;  /* 0x0000000405047825 */ /* 0x001fcc00078e0006 */
[----:B------:R0:W2:Y:S01]  /*2190*/  LDG.E R4, desc[UR6][R4.64] ;  /* 0x0000000604047981 */ /* 0x0000a2000c1e1900 */
[----:B------:R-:W-:Y:S01]  /*21a0*/  BSSY.RECONVERGENT B1, `(.L_x_51) ;  /* 0x0000017000017945 */ /* 0x000fe20003800200 */
[----:B0-----:R-:W-:Y:S01]  /*21b0*/  IADD3 R5, PT, PT, R14, 0x1, RZ ;  /* 0x000000010e057810 */ /* 0x001fe20007ffe0ff */
        /* <DEDUP_REMOVED lines=8> */
[----:B------:R-:W-:Y:S01]  /*2240*/  SEL R30, R14, R30, P0 ;  /* 0x0000001e0e1e7207 */ /* 0x000fe20000000000 */
        /* <DEDUP_REMOVED lines=8> */
.L_x_52:
[----:B------:R-:W0:Y:S02]  /*22d0*/  MUFU.RCP R26, R7 ;  /* 0x00000007001a7308 */ /* 0x000e240000001000 */
[----:B0-----:R-:W-:-:S04]  /*22e0*/  FFMA R3, R7, R26, -1 ;  /* 0xbf80000007037423 */ /* 0x001fc8000000001a */
[----:B------:R-:W-:-:S04]  /*22f0*/  FADD.FTZ R3, -R3, -RZ ;  /* 0x800000ff03037221 */ /* 0x000fc80000010100 */
[----:B------:R-:W-:-:S07]  /*2300*/  FFMA R26, R26, R3, R26 ;  /* 0x000000031a1a7223 */ /* 0x000fce000000001a */
.L_x_53:
[----:B------:R-:W-:Y:S05]  /*2310*/  BSYNC.RECONVERGENT B1 ;  /* 0x0000000000017941 */ /* 0x000fea0003800200 */
.L_x_51:
[----:B------:R-:W-:Y:S01]  /*2320*/  FSETP.GT.AND P0, PT, R26, R29, PT ;  /* 0x0000001d1a00720b */ /* 0x000fe20003f04000 */
[----:B------:R-:W-:-:S03]  /*2330*/  VIADD R14, R14, 0x2 ;  /* 0x000000020e0e7836 */ /* 0x000fc60000000000 */
[----:B------:R-:W-:Y:S02]  /*2340*/  FSEL R29, R26, R29, P0 ;  /* 0x0000001d1a1d7208 */ /* 0x000fe40000000000 */
[----:B------:R-:W-:-:S07]  /*2350*/  SEL R30, R5, R30, P0 ;  /* 0x0000001e051e7207 */ /* 0x000fce0000000000 */
.L_x_47:
[----:B------:R-:W0:Y:S02]  /*2360*/  LDCU UR4, c[0x0][0x3b0] ;  /* 0x00007600ff0477ac */ /* 0x000e240008000800 */
[----:B0-----:R-:W-:-:S04]  /*2370*/  ULOP3.LUT UR4, UR4, 0x1, URZ, 0xc0, !UPT ;  /* 0x0000000104047892 */ /* 0x001fc8000f8ec0ff */
[----:B------:R-:W-:-:S09]  /*2380*/  UISETP.NE.U32.AND UP0, UPT, UR4, 0x1, UPT ;  /* 0x000000010400788c */ /* 0x000fd2000bf05070 */
[----:B------:R-:W-:Y:S05]  /*2390*/  BRA.U UP0, `(.L_x_33) ;  /* 0x0000000100707547 */ /* 0x000fea000b800000 */
        /* <DEDUP_REMOVED lines=20> */
.L_x_55:
[----:B------:R-:W0:Y:S02]  /*24e0*/  MUFU.RCP R26, R7 ;  /* 0x00000007001a7308 */ /* 0x000e240000001000 */
[----:B0-----:R-:W-:-:S04]  /*24f0*/  FFMA R3, R7, R26, -1 ;  /* 0xbf80000007037423 */ /* 0x001fc8000000001a */
[----:B------:R-:W-:-:S04]  /*2500*/  FADD.FTZ R3, -R3, -RZ ;  /* 0x800000ff03037221 */ /* 0x000fc80000010100 */
[----:B------:R-:W-:-:S07]  /*2510*/  FFMA R26, R26, R3, R26 ;  /* 0x000000031a1a7223 */ /* 0x000fce000000001a */
.L_x_56:
[----:B------:R-:W-:Y:S05]  /*2520*/  BSYNC.RECONVERGENT B1 ;  /* 0x0000000000017941 */ /* 0x000fea0003800200 */
.L_x_54:
[----:B------:R-:W-:-:S04]  /*2530*/  FSETP.GT.AND P0, PT, R26, R29, PT ;  /* 0x0000001d1a00720b */ /* 0x000fc80003f04000 */
[----:B------:R-:W-:Y:S02]  /*2540*/  FSEL R29, R26, R29, P0 ;  /* 0x0000001d1a1d7208 */ /* 0x000fe40000000000 */
[----:B------:R-:W-:-:S07]  /*2550*/  SEL R30, R14, R30, P0 ;  /* 0x0000001e0e1e7207 */ /* 0x000fce0000000000 */
.L_x_33:
[----:B------:R-:W-:-:S07]  /*2560*/  I2FP.F32.S32 R30, R30 ;  /* 0x0000001e001e7245 */ /* 0x000fce0000201400 */
.L_x_6:
[----:B------:R-:W0:Y:S01]  /*2570*/  LDCU.64 UR8, c[0x0][0x3a8] ;  /* 0x00007500ff0877ac */ /* 0x000e220008000a00 */
[----:B------:R-:W1:Y:S01]  /*2580*/  LDC.64 R6, c[0x0][0x388] ;  /* 0x0000e200ff067b82 */ /* 0x000e620000000a00 */
[----:B------:R-:W-:Y:S01]  /*2590*/  BSSY.RECONVERGENT B0, `(.L_x_57) ;  /* 0x0000014000007945 */ /* 0x000fe20003800200 */
[----:B------:R-:W2:Y:S01]  /*25a0*/  LDCU UR4, c[0x0][0x3b8] ;  /* 0x00007700ff0477ac */ /* 0x000ea20008000800 */
[----:B0-----:R-:W-:Y:S01]  /*25b0*/  I2FP.F32.U32 R9, UR8 ;  /* 0x0000000800097c45 */ /* 0x001fe20008201000 */
[----:B------:R-:W-:-:S03]  /*25c0*/  IMAD R22, R21, UR8, R22 ;  /* 0x0000000815167c24 */ /* 0x000fc6000f8e0216 */
[----:B------:R-:W0:Y:S01]  /*25d0*/  MUFU.RCP R4, R9 ;  /* 0x0000000900047308 */ /* 0x000e220000001000 */
[----:B------:R-:W-:-:S05]  /*25e0*/  IMAD R5, R22, UR9, R23 ;  /* 0x0000000916057c24 */ /* 0x000fca000f8e0217 */
[----:B--2---:R-:W-:Y:S02]  /*25f0*/  IADD3 R5, PT, PT, R5, UR4, RZ ;  /* 0x0000000405057c10 */ /* 0x004fe4000fffe0ff */
[----:B------:R-:W2:Y:S01]  /*2600*/  FCHK P0, R2, R9 ;  /* 0x0000000902007302 */ /* 0x000ea20000000000 */
[----:B0-----:R-:W-:-:S04]  /*2610*/  FFMA R3, -R9, R4, 1 ;  /* 0x3f80000009037423 */ /* 0x001fc80000000104 */
[----:B------:R-:W-:Y:S01]  /*2620*/  FFMA R11, R4, R3, R4 ;  /* 0x00000003040b7223 */ /* 0x000fe20000000004 */
[----:B------:R-:W-:-:S03]  /*2630*/  SHF.L.U32 R3, R5, 0x2, RZ ;  /* 0x0000000205037819 */ /* 0x000fc600000006ff */
[----:B------:R-:W-:Y:S02]  /*2640*/  FFMA R4, R2, R11, RZ ;  /* 0x0000000b02047223 */ /* 0x000fe400000000ff */
[----:B-1----:R-:W-:-:S04]  /*2650*/  IMAD.WIDE R6, R3, 0x4, R6 ;  /* 0x0000000403067825 */ /* 0x002fc800078e0206 */
[----:B------:R-:W-:-:S04]  /*2660*/  FFMA R8, -R9, R4, R2 ;  /* 0x0000000409087223 */ /* 0x000fc80000000102 */
[----:B------:R-:W-:Y:S01]  /*2670*/  FFMA R11, R11, R8, R4 ;  /* 0x000000080b0b7223 */ /* 0x000fe20000000004 */
[----:B--2---:R-:W-:Y:S06]  /*2680*/  @!P0 BRA `(.L_x_58) ;  /* 0x0000000000108947 */ /* 0x004fec0003800000 */
[----:B------:R-:W-:Y:S01]  /*2690*/  IMAD.MOV.U32 R3, RZ, RZ, R9 ;  /* 0x000000ffff037224 */ /* 0x000fe200078e0009 */
[----:B------:R-:W-:-:S07]  /*26a0*/  MOV R4, 0x26c0 ;  /* 0x000026c000047802 */ /* 0x000fce0000000f00 */
[----:B------:R-:W-:Y:S05]  /*26b0*/  CALL.REL.NOINC `($__internal_1_$__cuda_sm3x_div_rn_noftz_f32_slowpath) ;  /* 0x00000004007c7944 */ /* 0x000fea0003c00000 */
[----:B------:R-:W-:-:S07]  /*26c0*/  MOV R11, R9 ;  /* 0x00000009000b7202 */ /* 0x000fce0000000f00 */
.L_x_58:
[----:B------:R-:W-:Y:S05]  /*26d0*/  BSYNC.RECONVERGENT B0 ;  /* 0x0000000000007941 */ /* 0x000fea0003800200 */
.L_x_57:
[----:B------:R-:W0:Y:S01]  /*26e0*/  LDCU UR4, c[0x0][0x3ac] ;  /* 0x00007580ff0477ac */ /* 0x000e220008000800 */
[----:B------:R1:W-:Y:S01]  /*26f0*/  STG.E desc[UR6][R6.64], R11 ;  /* 0x0000000b06007986 */ /* 0x0003e2000c101906 */
[----:B------:R-:W-:Y:S01]  /*2700*/  BSSY.RECONVERGENT B0, `(.L_x_59) ;  /* 0x000000d000007945 */ /* 0x000fe20003800200 */
[----:B0-----:R-:W-:-:S04]  /*2710*/  I2FP.F32.U32 R3, UR4 ;  /* 0x0000000400037c45 */ /* 0x001fc80008201000 */
[----:B------:R-:W0:Y:S08]  /*2720*/  MUFU.RCP R2, R3 ;  /* 0x0000000300027308 */ /* 0x000e300000001000 */
[----:B------:R-:W2:Y:S01]  /*2730*/  FCHK P0, R0, R3 ;  /* 0x0000000300007302 */ /* 0x000ea20000000000 */
[----:B0-----:R-:W-:-:S04]  /*2740*/  FFMA R9, -R3, R2, 1 ;  /* 0x3f80000003097423 */ /* 0x001fc80000000102 */
[----:B------:R-:W-:-:S04]  /*2750*/  FFMA R9, R2, R9, R2 ;  /* 0x0000000902097223 */ /* 0x000fc80000000002 */
[----:B------:R-:W-:-:S04]  /*2760*/  FFMA R2, R0, R9, RZ ;  /* 0x0000000900027223 */ /* 0x000fc800000000ff */
[----:B------:R-:W-:-:S04]  /*2770*/  FFMA R4, -R3, R2, R0 ;  /* 0x0000000203047223 */ /* 0x000fc80000000100 */
[----:B------:R-:W-:Y:S01]  /*2780*/  FFMA R9, R9, R4, R2 ;  /* 0x0000000409097223 */ /* 0x000fe20000000002 */
[----:B-12---:R-:W-:Y:S06]  /*2790*/  @!P0 BRA `(.L_x_60) ;  /* 0x00000000000c8947 */ /* 0x006fec0003800000 */
[----:B------:R-:W-:Y:S02]  /*27a0*/  MOV R2, R0 ;  /* 0x0000000000027202 */ /* 0x000fe40000000f00 */
[----:B------:R-:W-:-:S07]  /*27b0*/  MOV R4, 0x27d0 ;  /* 0x000027d000047802 */ /* 0x000fce0000000f00 */
[----:B------:R-:W-:Y:S05]  /*27c0*/  CALL.REL.NOINC `($__internal_1_$__cuda_sm3x_div_rn_noftz_f32_slowpath) ;  /* 0x0000000400387944 */ /* 0x000fea0003c00000 */
.L_x_60:
[----:B------:R-:W-:Y:S05]  /*27d0*/  BSYNC.RECONVERGENT B0 ;  /* 0x0000000000007941 */ /* 0x000fea0003800200 */
.L_x_59:
[----:B------:R-:W-:Y:S01]  /*27e0*/  VIADD R0, R16, 0x1800000 ;  /* 0x0180000010007836 */ /* 0x000fe20000000000 */
[----:B------:R0:W-:Y:S01]  /*27f0*/  STG.E desc[UR6][R6.64+0x4], R9 ;  /* 0x0000040906007986 */ /* 0x0001e2000c101906 */
[----:B------:R-:W-:Y:S03]  /*2800*/  BSSY.RECONVERGENT B1, `(.L_x_61) ;  /* 0x000000e000017945 */ /* 0x000fe60003800200 */
[----:B------:R0:W-:Y:S01]  /*2810*/  STG.E desc[UR6][R6.64+0x8], R18 ;  /* 0x0000081206007986 */ /* 0x0001e2000c101906 */
[----:B------:R-:W-:-:S03]  /*2820*/  LOP3.LUT R0, R0, 0x7f800000, RZ, 0xc0, !PT ;  /* 0x7f80000000007812 */ /* 0x000fc600078ec0ff */
[----:B------:R0:W-:Y:S01]  /*2830*/  STG.E desc[UR6][R6.64+0xc], R17 ;  /* 0x00000c1106007986 */ /* 0x0001e2000c101906 */
[----:B------:R-:W-:-:S13]  /*2840*/  ISETP.GT.U32.AND P0, PT, R0, 0x1ffffff, PT ;  /* 0x01ffffff0000780c */ /* 0x000fda0003f04070 */
[----:B0-----:R-:W-:Y:S05]  /*2850*/  @P0 BRA `(.L_x_62) ;  /* 0x0000000000100947 */ /* 0x001fea0003800000 */
[----:B------:R-:W-:Y:S02]  /*2860*/  MOV R3, R16 ;  /* 0x0000001000037202 */ /* 0x000fe40000000f00 */
[----:B------:R-:W-:-:S07]  /*2870*/  MOV R24, 0x2890 ;  /* 0x0000289000187802 */ /* 0x000fce0000000f00 */
[----:B------:R-:W-:Y:S05]  /*2880*/  CALL.REL.NOINC `($__internal_0_$__cuda_sm20_rcp_rn_f32_slowpath) ;  /* 0x0000000000387944 */ /* 0x000fea0003c00000 */
[----:B------:R-:W-:Y:S05]  /*2890*/  BRA `(.L_x_63) ;  /* 0x0000000000107947 */ /* 0x000fea0003800000 */
.L_x_62:
[----:B------:R-:W0:Y:S02]  /*28a0*/  MUFU.RCP R3, R16 ;  /* 0x0000001000037308 */ /* 0x000e240000001000 */
[----:B0-----:R-:W-:-:S04]  /*28b0*/  FFMA R0, R16, R3, -1 ;  /* 0xbf80000010007423 */ /* 0x001fc80000000003 */
[----:B------:R-:W-:-:S04]  /*28c0*/  FADD.FTZ R0, -R0, -RZ ;  /* 0x800000ff00007221 */ /* 0x000fc80000010100 */
[----:B------:R-:W-:-:S07]  /*28d0*/  FFMA R26, R3, R0, R3 ;  /* 0x00000000031a7223 */ /* 0x000fce0000000003 */
.L_x_63:
[----:B------:R-:W-:Y:S05]  /*28e0*/  BSYNC.RECONVERGENT B1 ;  /* 0x0000000000017941 */ /* 0x000fea0003800200 */
.L_x_61:
[----:B------:R-:W0:Y:S01]  /*28f0*/  LDC.64 R2, c[0x0][0x390] ;  /* 0x0000e400ff027b82 */ /* 0x000e220000000a00 */
[----:B------:R-:W-:-:S07]  /*2900*/  FMUL R29, R26, R29 ;  /* 0x0000001d1a1d7220 */ /* 0x000fce0000400000 */
[----:B------:R-:W1:Y:S01]  /*2910*/  LDC.64 R6, c[0x0][0x398] ;  /* 0x0000e600ff067b82 */ /* 0x000e620000000a00 */
[----:B0-----:R-:W-:-:S05]  /*2920*/  IMAD.WIDE R2, R5, 0x4, R2 ;  /* 0x0000000405027825 */ /* 0x001fca00078e0202 */
[----:B------:R-:W-:Y:S01]  /*2930*/  STG.E desc[UR6][R2.64], R29 ;  /* 0x0000001d02007986 */ /* 0x000fe2000c101906 */
[----:B-1----:R-:W-:-:S05]  /*2940*/  IMAD.WIDE R4, R5, 0x4, R6 ;  /* 0x0000000405047825 */ /* 0x002fca00078e0206 */
[----:B------:R-:W-:Y:S01]  /*2950*/  STG.E desc[UR6][R4.64], R30 ;  /* 0x0000001e04007986 */ /* 0x000fe2000c101906 */
[----:B------:R-:W-:Y:S05]  /*2960*/  EXIT ;  /* 0x000000000000794d */ /* 0x000fea0003800000 */
        .weak           $__internal_0_$__cuda_sm20_rcp_rn_f32_slowpath
        .type           $__internal_0_$__cuda_sm20_rcp_rn_f32_slowpath,@function
        .size           $__internal_0_$__cuda_sm20_rcp_rn_f32_slowpath,($__internal_1_$__cuda_sm3x_div_rn_noftz_f32_slowpath - $__internal_0_$__cuda_sm20_rcp_rn_f32_slowpath)
$__internal_0_$__cuda_sm20_rcp_rn_f32_slowpath:
[----:B------:R-:W-:Y:S01]  /*2970*/  SHF.L.U32 R26, R3, 0x1, RZ ;  /* 0x00000001031a7819 */ /* 0x000fe200000006ff */
[----:B------:R-:W-:Y:S03]  /*2980*/  BSSY.RECONVERGENT B0, `(.L_x_64) ;  /* 0x0000030000007945 */ /* 0x000fe60003800200 */
[----:B------:R-:W-:-:S04]  /*2990*/  SHF.R.U32.HI R26, RZ, 0x18, R26 ;  /* 0x00000018ff1a7819 */ /* 0x000fc8000001161a */
[----:B------:R-:W-:-:S13]  /*29a0*/  ISETP.NE.U32.AND P0, PT, R26, RZ, PT ;  /* 0x000000ff1a00720c */ /* 0x000fda0003f05070 */
[----:B------:R-:W-:Y:S05]  /*29b0*/  @P0 BRA `(.L_x_65) ;  /* 0x0000000000280947 */ /* 0x000fea0003800000 */
[----:B------:R-:W-:-:S05]  /*29c0*/  IMAD.SHL.U32 R4, R3, 0x2, RZ ;  /* 0x0000000203047824 */ /* 0x000fca00078e00ff */
[----:B------:R-:W-:-:S13]  /*29d0*/  ISETP.NE.AND P0, PT, R4, RZ, PT ;  /* 0x000000ff0400720c */ /* 0x000fda0003f05270 */
[----:B------:R-:W-:Y:S01]  /*29e0*/  @P0 FFMA R25, R3, 1.84467440737095516160e+19, RZ ;  /* 0x5f80000003190823 */ /* 0x000fe200000000ff */
[----:B------:R-:W-:Y:S08]  /*29f0*/  @!P0 MUFU.RCP R26, R3 ;  /* 0x00000003001a8308 */ /* 0x000ff00000001000 */
[----:B------:R-:W0:Y:S02]  /*2a00*/  @P0 MUFU.RCP R4, R25 ;  /* 0x0000001900040308 */ /* 0x000e240000001000 */
[----:B0-----:R-:W-:-:S04]  /*2a10*/  @P0 FFMA R27, R25, R4, -1 ;  /* 0xbf800000191b0423 */ /* 0x001fc80000000004 */
[----:B------:R-:W-:-:S04]  /*2a20*/  @P0 FADD.FTZ R27, -R27, -RZ ;  /* 0x800000ff1b1b0221 */ /* 0x000fc80000010100 */
[----:B------:R-:W-:-:S04]  /*2a30*/  @P0 FFMA R27, R4, R27, R4 ;  /* 0x0000001b041b0223 */ /* 0x000fc80000000004 */
[----:B------:R-:W-:Y:S01]  /*2a40*/  @P0 FFMA R26, R27, 1.84467440737095516160e+19, RZ ;  /* 0x5f8000001b1a0823 */ /* 0x000fe200000000ff */
[----:B------:R-:W-:Y:S06]  /*2a50*/  BRA `(.L_x_66) ;  /* 0x0000000000887947 */ /* 0x000fec0003800000 */
.L_x_65:
[----:B------:R-:W-:-:S04]  /*2a60*/  IADD3 R4, PT, PT, R26, -0xfd, RZ ;  /* 0xffffff031a047810 */ /* 0x000fc80007ffe0ff */
[----:B------:R-:W-:-:S13]  /*2a70*/  ISETP.GT.U32.AND P0, PT, R4, 0x1, PT ;  /* 0x000000010400780c */ /* 0x000fda0003f04070 */
[----:B------:R-:W-:Y:S05]  /*2a80*/  @P0 BRA `(.L_x_67) ;  /* 0x0000000000780947 */ /* 0x000fea0003800000 */
[----:B------:R-:W-:Y:S01]  /*2a90*/  LOP3.LUT R32, R3, 0x7fffff, RZ, 0xc0, !PT ;  /* 0x007fffff03207812 */ /* 0x000fe200078ec0ff */
[----:B------:R-:W-:-:S03]  /*2aa0*/  VIADD R26, R26, 0xffffff04 ;  /* 0xffffff041a1a7836 */ /* 0x000fc60000000000 */
[----:B------:R-:W-:-:S04]  /*2ab0*/  LOP3.LUT R32, R32, 0x3f800000, RZ, 0xfc, !PT ;  /* 0x3f80000020207812 */ /* 0x000fc800078efcff */
[----:B------:R-:W0:Y:S02]  /*2ac0*/  MUFU.RCP R25, R32 ;  /* 0x0000002000197308 */ /* 0x000e240000001000 */
[----:B0-----:R-:W-:-:S04]  /*2ad0*/  FFMA R28, R32, R25, -1 ;  /* 0xbf800000201c7423 */ /* 0x001fc80000000019 */
[----:B------:R-:W-:-:S04]  /*2ae0*/  FADD.FTZ R28, -R28, -RZ ;  /* 0x800000ff1c1c7221 */ /* 0x000fc80000010100 */
[CCC-:B------:R-:W-:Y:S01]  /*2af0*/  FFMA.RM R27, R25.reuse, R28.reuse, R25.reuse ;  /* 0x0000001c191b7223 */ /* 0x1c0fe20000004019 */
[----:B------:R-:W-:-:S04]  /*2b00*/  FFMA.RP R28, R25, R28, R25 ;  /* 0x0000001c191c7223 */ /* 0x000fc80000008019 */
[C---:B------:R-:W-:Y:S02]  /*2b10*/  LOP3.LUT R25, R27.reuse, 0x7fffff, RZ, 0xc0, !PT ;  /* 0x007fffff1b197812 */ /* 0x040fe400078ec0ff */
[----:B------:R-:W-:Y:S01]  /*2b20*/  FSETP.NEU.FTZ.AND P0, PT, R27, R28, PT ;  /* 0x0000001c1b00720b */ /* 0x000fe20003f1d000 */
[----:B------:R-:W-:Y:S01]  /*2b30*/  HFMA2 R27, -RZ, RZ, 0, 1.78813934326171875e-07 ;  /* 0x00000003ff1b7431 */ /* 0x000fe200000001ff */
[----:B------:R-:W-:-:S04]  /*2b40*/  LOP3.LUT R25, R25, 0x800000, RZ, 0xfc, !PT ;  /* 0x0080000019197812 */ /* 0x000fc800078efcff */
[----:B------:R-:W-:Y:S02]  /*2b50*/  SHF.R.U32.HI R26, RZ, R26, R25 ;  /* 0x0000001aff1a7219 */ /* 0x000fe40000011619 */
[----:B------:R-:W-:-:S04]  /*2b60*/  SHF.L.U32 R28, R27, R4, RZ ;  /* 0x000000041b1c7219 */ /* 0x000fc800000006ff */
[----:B------:R-:W-:Y:S02]  /*2b70*/  LOP3.LUT R27, R28, R25, RZ, 0xc0, !PT ;  /* 0x000000191c1b7212 */ /* 0x000fe400078ec0ff */
[----:B------:R-:W-:Y:S02]  /*2b80*/  SEL R28, RZ, 0xffffffff, !P0 ;  /* 0xffffffffff1c7807 */ /* 0x000fe40004000000 */
[-C--:B------:R-:W-:Y:S02]  /*2b90*/  SHF.R.U32.HI R27, RZ, R4.reuse, R27 ;  /* 0x00000004ff1b7219 */ /* 0x080fe4000001161b */
[----:B------:R-:W-:Y:S02]  /*2ba0*/  IADD3 R28, PT, PT, -R28, RZ, RZ ;  /* 0x000000ff1c1c7210 */ /* 0x000fe40007ffe1ff */
[----:B------:R-:W-:Y:S02]  /*2bb0*/  LOP3.LUT P0, RZ, R27, 0x1, RZ, 0xc0, !PT ;  /* 0x000000011bff7812 */ /* 0x000fe4000780c0ff */
[----:B------:R-:W-:-:S02]  /*2bc0*/  LOP3.LUT P1, RZ, R28, R4, R25, 0xf8, !PT ;  /* 0x000000041cff7212 */ /* 0x000fc4000782f819 */
[----:B------:R-:W-:-:S04]  /*2bd0*/  LOP3.LUT P2, RZ, R27, 0x2, RZ, 0xc0, !PT ;  /* 0x000000021bff7812 */ /* 0x000fc8000784c0ff */
[----:B------:R-:W-:Y:S02]  /*2be0*/  PLOP3.LUT P0, PT, P0, P1, P2, 0xe0, 0x0 ;  /* 0x000000000000781c */ /* 0x000fe40000703c20 */
[----:B------:R-:W-:Y:S02]  /*2bf0*/  LOP3.LUT P1, RZ, R3, 0x7fffff, RZ, 0xc0, !PT ;  /* 0x007fffff03ff7812 */ /* 0x000fe4000782c0ff */
[----:B------:R-:W-:-:S04]  /*2c00*/  SEL R4, RZ, 0x1, !P0 ;  /* 0x00000001ff047807 */ /* 0x000fc80004000000 */
[----:B------:R-:W-:-:S04]  /*2c10*/  IADD3 R4, PT, PT, -R4, RZ, RZ ;  /* 0x000000ff04047210 */ /* 0x000fc80007ffe1ff */
[----:B------:R-:W-:-:S13]  /*2c20*/  ISETP.GE.AND P0, PT, R4, RZ, PT ;  /* 0x000000ff0400720c */ /* 0x000fda0003f06270 */
[----:B------:R-:W-:-:S05]  /*2c30*/  @!P0 VIADD R26, R26, 0x1 ;  /* 0x000000011a1a8836 */ /* 0x000fca0000000000 */
[----:B------:R-:W-:-:S04]  /*2c40*/  @!P1 SHF.L.U32 R26, R26, 0x1, RZ ;  /* 0x000000011a1a9819 */ /* 0x000fc800000006ff */
[----:B------:R-:W-:Y:S01]  /*2c50*/  LOP3.LUT R26, R26, 0x80000000, R3, 0xf8, !PT ;  /* 0x800000001a1a7812 */ /* 0x000fe200078ef803 */
[----:B------:R-:W-:Y:S06]  /*2c60*/  BRA `(.L_x_66) ;  /* 0x0000000000047947 */ /* 0x000fec0003800000 */
.L_x_67:
[----:B------:R0:W1:Y:S02]  /*2c70*/  MUFU.RCP R26, R3 ;  /* 0x00000003001a7308 */ /* 0x0000640000001000 */
.L_x_66:
[----:B------:R-:W-:Y:S05]  /*2c80*/  BSYNC.RECONVERGENT B0 ;  /* 0x0000000000007941 */ /* 0x000fea0003800200 */
.L_x_64:
[----:B------:R-:W-:-:S04]  /*2c90*/  MOV R25, 0x0 ;  /* 0x0000000000197802 */ /* 0x000fc80000000f00 */
[----:B01----:R-:W-:Y:S05]  /*2ca0*/  RET.REL.NODEC R24 `(_Z12gpuYoloLayerPKfPfS1_S1_jjjjjjmfS0_PKi) ;  /* 0xffffffd018d47950 */ /* 0x003fea0003c3ffff */
        .weak           $__internal_1_$__cuda_sm3x_div_rn_noftz_f32_slowpath
        .type           $__internal_1_$__cuda_sm3x_div_rn_noftz_f32_slowpath,@function
        .size           $__internal_1_$__cuda_sm3x_div_rn_noftz_f32_slowpath,(.L_x_81 - $__internal_1_$__cuda_sm3x_div_rn_noftz_f32_slowpath)
$__internal_1_$__cuda_sm3x_div_rn_noftz_f32_slowpath:
[----:B------:R-:W-:Y:S01]  /*2cb0*/  SHF.R.U32.HI R9, RZ, 0x17, R3 ;  /* 0x00000017ff097819 */ /* 0x000fe20000011603 */
[----:B------:R-:W-:Y:S01]  /*2cc0*/  BSSY.RECONVERGENT B1, `(.L_x_68) ;  /* 0x0000062000017945 */ /* 0x000fe20003800200 */
[----:B------:R-:W-:Y:S02]  /*2cd0*/  SHF.R.U32.HI R8, RZ, 0x17, R2 ;  /* 0x00000017ff087819 */ /* 0x000fe40000011602 */
[----:B------:R-:W-:Y:S02]  /*2ce0*/  LOP3.LUT R14, R9, 0xff, RZ, 0xc0, !PT ;  /* 0x000000ff090e7812 */ /* 0x000fe400078ec0ff */
[----:B------:R-:W-:-:S03]  /*2cf0*/  LOP3.LUT R12, R8, 0xff, RZ, 0xc0, !PT ;  /* 0x000000ff080c7812 */ /* 0x000fc600078ec0ff */
[----:B------:R-:W-:Y:S01]  /*2d00*/  VIADD R10, R14, 0xffffffff ;  /* 0xffffffff0e0a7836 */ /* 0x000fe20000000000 */
[----:B------:R-:W-:-:S04]  /*2d10*/  IADD3 R9, PT, PT, R12, -0x1, RZ ;  /* 0xffffffff0c097810 */ /* 0x000fc80007ffe0ff */
[----:B------:R-:W-:-:S04]  /*2d20*/  ISETP.GT.U32.AND P0, PT, R10, 0xfd, PT ;  /* 0x000000fd0a00780c */ /* 0x000fc80003f04070 */
[----:B------:R-:W-:-:S13]  /*2d30*/  ISETP.GT.U32.OR P0, PT, R9, 0xfd, P0 ;  /* 0x000000fd0900780c */ /* 0x000fda0000704470 */
[----:B------:R-:W-:Y:S01]  /*2d40*/  @!P0 MOV R8, RZ ;  /* 0x000000ff00088202 */ /* 0x000fe20000000f00 */
[----:B------:R-:W-:Y:S06]  /*2d50*/  @!P0 BRA `(.L_x_69) ;  /* 0x00000000005c8947 */ /* 0x000fec0003800000 */
[----:B------:R-:W-:Y:S02]  /*2d60*/  FSETP.GTU.FTZ.AND P0, PT, |R2|, +INF , PT ;  /* 0x7f8000000200780b */ /* 0x000fe40003f1c200 */
[----:B------:R-:W-:-:S04]  /*2d70*/  FSETP.GTU.FTZ.AND P1, PT, |R3|, +INF , PT ;  /* 0x7f8000000300780b */ /* 0x000fc80003f3c200 */
[----:B------:R-:W-:-:S13]  /*2d80*/  PLOP3.LUT P0, PT, P0, P1, PT, 0xf8, 0x8f ;  /* 0x00000000008f781c */ /* 0x000fda0000703f70 */
[----:B------:R-:W-:Y:S05]  /*2d90*/  @P0 BRA `(.L_x_70) ;  /* 0x00000004004c0947 */ /* 0x000fea0003800000 */
[----:B------:R-:W-:-:S13]  /*2da0*/  LOP3.LUT P0, RZ, R3, 0x7fffffff, R2, 0xc8, !PT ;  /* 0x7fffffff03ff7812 */ /* 0x000fda000780c802 */
[----:B------:R-:W-:Y:S05]  /*2db0*/  @!P0 BRA `(.L_x_71) ;  /* 0x00000004003c8947 */ /* 0x000fea0003800000 */
[C---:B------:R-:W-:Y:S02]  /*2dc0*/  FSETP.NEU.FTZ.AND P2, PT, |R2|.reuse, +INF , PT ;  /* 0x7f8000000200780b */ /* 0x040fe40003f5d200 */
[----:B------:R-:W-:Y:S02]  /*2dd0*/  FSETP.NEU.FTZ.AND P1, PT, |R3|, +INF , PT ;  /* 0x7f8000000300780b */ /* 0x000fe40003f3d200 */
[----:B------:R-:W-:-:S11]  /*2de0*/  FSETP.NEU.FTZ.AND P0, PT, |R2|, +INF , PT ;  /* 0x7f8000000200780b */ /* 0x000fd60003f1d200 */
[----:B------:R-:W-:Y:S05]  /*2df0*/  @!P1 BRA !P2, `(.L_x_71) ;  /* 0x00000004002c9947 */ /* 0x000fea0005000000 */
[----:B------:R-:W-:-:S04]  /*2e00*/  LOP3.LUT P2, RZ, R2, 0x7fffffff, RZ, 0xc0, !PT ;  /* 0x7fffffff02ff7812 */ /* 0x000fc8000784c0ff */
[----:B------:R-:W-:-:S13]  /*2e10*/  PLOP3.LUT P1, PT, P1, P2, PT, 0x2f, 0xf2 ;  /* 0x0000000000f2781c */ /* 0x000fda0000f24577 */
[----:B------:R-:W-:Y:S05]  /*2e20*/  @P1 BRA `(.L_x_72) ;  /* 0x0000000400181947 */ /* 0x000fea0003800000 */
[----:B------:R-:W-:-:S04]  /*2e30*/  LOP3.LUT P1, RZ, R3, 0x7fffffff, RZ, 0xc0, !PT ;  /* 0x7fffffff03ff7812 */ /* 0x000fc8000782c0ff */
[----:B------:R-:W-:-:S13]  /*2e40*/  PLOP3.LUT P0, PT, P0, P1, PT, 0x2f, 0xf2 ;  /* 0x0000000000f2781c */ /* 0x000fda0000702577 */
[----:B------:R-:W-:Y:S05]  /*2e50*/  @P0 BRA `(.L_x_73) ;  /* 0x0000000400000947 */ /* 0x000fea0003800000 */
[----:B------:R-:W-:Y:S02]  /*2e60*/  ISETP.GE.AND P0, PT, R9, RZ, PT ;  /* 0x000000ff0900720c */ /* 0x000fe40003f06270 */
[----:B------:R-:W-:-:S11]  /*2e70*/  ISETP.GE.AND P1, PT, R10, RZ, PT ;  /* 0x000000ff0a00720c */ /* 0x000fd60003f26270 */
[----:B------:R-:W-:Y:S01]  /*2e80*/  @P0 IMAD.MOV.U32 R8, RZ, RZ, RZ ;  /* 0x000000ffff080224 */ /* 0x000fe200078e00ff */
[----:B------:R-:W-:Y:S01]  /*2e90*/  @!P0 MOV R8, 0xffffffc0 ;  /* 0xffffffc000088802 */ /* 0x000fe20000000f00 */
[----:B------:R-:W-:Y:S01]  /*2ea0*/  @!P0 FFMA R2, R2, 1.84467440737095516160e+19, RZ ;  /* 0x5f80000002028823 */ /* 0x000fe200000000ff */
[----:B------:R-:W-:Y:S02]  /*2eb0*/  @!P1 FFMA R3, R3, 1.84467440737095516160e+19, RZ ;  /* 0x5f80000003039823 */ /* 0x000fe400000000ff */
[----:B------:R-:W-:-:S07]  /*2ec0*/  @!P1 IADD3 R8, PT, PT, R8, 0x40, RZ ;  /* 0x0000004008089810 */ /* 0x000fce0007ffe0ff */
.L_x_69:
[----:B------:R-:W-:Y:S01]  /*2ed0*/  LEA R10, R14, 0xc0800000, 0x17 ;  /* 0xc08000000e0a7811 */ /* 0x000fe200078eb8ff */
[----:B------:R-:W-:Y:S04]  /*2ee0*/  BSSY.RECONVERGENT B2, `(.L_x_74) ;  /* 0x0000036000027945 */ /* 0x000fe80003800200 */
[----:B------:R-:W-:Y:S01]  /*2ef0*/  IMAD.IADD R10, R3, 0x1, -R10 ;  /* 0x00000001030a7824 */ /* 0x000fe200078e0a0a */
[----:B------:R-:W-:-:S03]  /*2f00*/  IADD3 R3, PT, PT, R12, -0x7f, RZ ;  /* 0xffffff810c037810 */ /* 0x000fc60007ffe0ff */
[----:B------:R-:W0:Y:S01]  /*2f10*/  MUFU.RCP R9, R10 ;  /* 0x0000000a00097308 */ /* 0x000e220000001000 */
[----:B------:R-:W-:Y:S01]  /*2f20*/  FADD.FTZ R11, -R10, -RZ ;  /* 0x800000ff0a0b7221 */ /* 0x000fe20000010100 */
[----:B------:R-:W-:-:S03]  /*2f30*/  IMAD R2, R3, -0x800000, R2 ;  /* 0xff80000003027824 */ /* 0x000fc600078e0202 */
[----:B0-----:R-:W-:-:S04]  /*2f40*/  FFMA R12, R9, R11, 1 ;  /* 0x3f800000090c7423 */ /* 0x001fc8000000000b */
[----:B------:R-:W-:-:S04]  /*2f50*/  FFMA R20, R9, R12, R9 ;  /* 0x0000000c09147223 */ /* 0x000fc80000000009 */
[----:B------:R-:W-:-:S04]  /*2f60*/  FFMA R9, R2, R20, RZ ;  /* 0x0000001402097223 */ /* 0x000fc800000000ff */
[----:B------:R-:W-:-:S04]  /*2f70*/  FFMA R12, R11, R9, R2 ;  /* 0x000000090b0c7223 */ /* 0x000fc80000000002 */
[----:B------:R-:W-:Y:S01]  /*2f80*/  FFMA R13, R20, R12, R9 ;  /* 0x0000000c140d7223 */ /* 0x000fe20000000009 */
[----:B------:R-:W-:-:S03]  /*2f90*/  IADD3 R9, PT, PT, R3, 0x7f, -R14 ;  /* 0x0000007f03097810 */ /* 0x000fc60007ffe80e */
[----:B------:R-:W-:Y:S01]  /*2fa0*/  FFMA R12, R11, R13, R2 ;  /* 0x0000000d0b0c7223 */ /* 0x000fe20000000002 */
[----:B------:R-:W-:-:S03]  /*2fb0*/  IADD3 R9, PT, PT, R9, R8, RZ ;  /* 0x0000000809097210 */ /* 0x000fc60007ffe0ff */
[----:B------:R-:W-:-:S05]  /*2fc0*/  FFMA R2, R20, R12, R13 ;  /* 0x0000000c14027223 */ /* 0x000fca000000000d */
[----:B------:R-:W-:-:S04]  /*2fd0*/  SHF.R.U32.HI R3, RZ, 0x17, R2 ;  /* 0x00000017ff037819 */ /* 0x000fc80000011602 */
[----:B------:R-:W-:-:S05]  /*2fe0*/  LOP3.LUT R3, R3, 0xff, RZ, 0xc0, !PT ;  /* 0x000000ff03037812 */ /* 0x000fca00078ec0ff */
[----:B------:R-:W-:-:S05]  /*2ff0*/  IMAD.IADD R11, R3, 0x1, R9 ;  /* 0x00000001030b7824 */ /* 0x000fca00078e0209 */
[----:B------:R-:W-:-:S04]  /*3000*/  IADD3 R3, PT, PT, R11, -0x1, RZ ;  /* 0xffffffff0b037810 */ /* 0x000fc80007ffe0ff */
[----:B------:R-:W-:-:S13]  /*3010*/  ISETP.GE.U32.AND P0, PT, R3, 0xfe, PT ;  /* 0x000000fe0300780c */ /* 0x000fda0003f06070 */
[----:B------:R-:W-:Y:S05]  /*3020*/  @!P0 BRA `(.L_x_75) ;  /* 0x0000000000808947 */ /* 0x000fea0003800000 */
[----:B------:R-:W-:-:S13]  /*3030*/  ISETP.GT.AND P0, PT, R11, 0xfe, PT ;  /* 0x000000fe0b00780c */ /* 0x000fda0003f04270 */
[----:B------:R-:W-:Y:S05]  /*3040*/  @P0 BRA `(.L_x_76) ;  /* 0x00000000006c0947 */ /* 0x000fea0003800000 */
[----:B------:R-:W-:-:S13]  /*3050*/  ISETP.GE.AND P0, PT, R11, 0x1, PT ;  /* 0x000000010b00780c */ /* 0x000fda0003f06270 */
[----:B------:R-:W-:Y:S05]  /*3060*/  @P0 BRA `(.L_x_77) ;  /* 0x0000000000740947 */ /* 0x000fea0003800000 */
[----:B------:R-:W-:Y:S02]  /*3070*/  ISETP.GE.AND P0, PT, R11, -0x18, PT ;  /* 0xffffffe80b00780c */ /* 0x000fe40003f06270 */
[----:B------:R-:W-:-:S11]  /*3080*/  LOP3.LUT R2, R2, 0x80000000, RZ, 0xc0, !PT ;  /* 0x8000000002027812 */ /* 0x000fd600078ec0ff */
[----:B------:R-:W-:Y:S05]  /*3090*/  @!P0 BRA `(.L_x_77) ;  /* 0x0000000000688947 */ /* 0x000fea0003800000 */
[CCC-:B------:R-:W-:Y:S01]  /*30a0*/  FFMA.RZ R3, R20.reuse, R12.reuse, R13.reuse ;  /* 0x0000000c14037223 */ /* 0x1c0fe2000000c00d */
[C---:B------:R-:W-:Y:S01]  /*30b0*/  IADD3 R10, PT, PT, R11.reuse, 0x20, RZ ;  /* 0x000000200b0a7810 */ /* 0x040fe20007ffe0ff */
[CCC-:B------:R-:W-:Y:S01]  /*30c0*/  FFMA.RM R8, R20.reuse, R12.reuse, R13.reuse ;  /* 0x0000000c14087223 */ /* 0x1c0fe2000000400d */
[----:B------:R-:W-:Y:S02]  /*30d0*/  ISETP.NE.AND P2, PT, R11, RZ, PT ;  /* 0x000000ff0b00720c */ /* 0x000fe40003f45270 */
[----:B------:R-:W-:Y:S01]  /*30e0*/  LOP3.LUT R9, R3, 0x7fffff, RZ, 0xc0, !PT ;  /* 0x007fffff03097812 */ /* 0x000fe200078ec0ff */
[----:B------:R-:W-:Y:S01]  /*30f0*/  FFMA.RP R3, R20, R12, R13 ;  /* 0x0000000c14037223 */ /* 0x000fe2000000800d */
[----:B------:R-:W-:Y:S01]  /*3100*/  ISETP.NE.AND P1, PT, R11, RZ, PT ;  /* 0x000000ff0b00720c */ /* 0x000fe20003f25270 */
[----:B------:R-:W-:Y:S01]  /*3110*/  IMAD.MOV R11, RZ, RZ, -R11 ;  /* 0x000000ffff0b7224 */ /* 0x000fe200078e0a0b */
[----:B------:R-:W-:Y:S02]  /*3120*/  LOP3.LUT R9, R9, 0x800000, RZ, 0xfc, !PT ;  /* 0x0080000009097812 */ /* 0x000fe400078efcff */
[----:B------:R-:W-:-:S02]  /*3130*/  FSETP.NEU.FTZ.AND P0, PT, R3, R8, PT ;  /* 0x000000080300720b */ /* 0x000fc40003f1d000 */
[----:B------:R-:W-:Y:S02]  /*3140*/  SHF.L.U32 R10, R9, R10, RZ ;  /* 0x0000000a090a7219 */ /* 0x000fe400000006ff */
[----:B------:R-:W-:Y:S02]  /*3150*/  SEL R8, R11, RZ, P2 ;  /* 0x000000ff0b087207 */ /* 0x000fe40001000000 */
[----:B------:R-:W-:Y:S02]  /*3160*/  ISETP.NE.AND P1, PT, R10, RZ, P1 ;  /* 0x000000ff0a00720c */ /* 0x000fe40000f25270 */
[----:B------:R-:W-:Y:S02]  /*3170*/  SHF.R.U32.HI R8, RZ, R8, R9 ;  /* 0x00000008ff087219 */ /* 0x000fe40000011609 */
[----:B------:R-:W-:Y:S02]  /*3180*/  PLOP3.LUT P0, PT, P0, P1, PT, 0xf8, 0x8f ;  /* 0x00000000008f781c */ /* 0x000fe40000703f70 */
[----:B------:R-:W-:-:S02]  /*3190*/  SHF.R.U32.HI R10, RZ, 0x1, R8 ;  /* 0x00000001ff0a7819 */ /* 0x000fc40000011608 */
[----:B------:R-:W-:-:S04]  /*31a0*/  SEL R3, RZ, 0x1, !P0 ;  /* 0x00000001ff037807 */ /* 0x000fc80004000000 */
[----:B------:R-:W-:-:S04]  /*31b0*/  LOP3.LUT R3, R3, 0x1, R10, 0xf8, !PT ;  /* 0x0000000103037812 */ /* 0x000fc800078ef80a */
[----:B------:R-:W-:-:S04]  /*31c0*/  LOP3.LUT R3, R3, R8, RZ, 0xc0, !PT ;  /* 0x0000000803037212 */ /* 0x000fc800078ec0ff */
[----:B------:R-:W-:-:S04]  /*31d0*/  IADD3 R3, PT, PT, R10, R3, RZ ;  /* 0x000000030a037210 */ /* 0x000fc80007ffe0ff */
[----:B------:R-:W-:Y:S01]  /*31e0*/  LOP3.LUT R2, R3, R2, RZ, 0xfc, !PT ;  /* 0x0000000203027212 */ /* 0x000fe200078efcff */
[----:B------:R-:W-:Y:S06]  /*31f0*/  BRA `(.L_x_77) ;  /* 0x0000000000107947 */ /* 0x000fec0003800000 */
.L_x_76:
[----:B------:R-:W-:-:S04]  /*3200*/  LOP3.LUT R2, R2, 0x80000000, RZ, 0xc0, !PT ;  /* 0x8000000002027812 */ /* 0x000fc800078ec0ff */
[----:B------:R-:W-:Y:S01]  /*3210*/  LOP3.LUT R2, R2, 0x7f800000, RZ, 0xfc, !PT ;  /* 0x7f80000002027812 */ /* 0x000fe200078efcff */
[----:B------:R-:W-:Y:S06]  /*3220*/  BRA `(.L_x_77) ;  /* 0x0000000000047947 */ /* 0x000fec0003800000 */
.L_x_75:
[----:B------:R-:W-:-:S07]  /*3230*/  LEA R2, R9, R2, 0x17 ;  /* 0x0000000209027211 */ /* 0x000fce00078eb8ff */
.L_x_77:
[----:B------:R-:W-:Y:S05]  /*3240*/  BSYNC.RECONVERGENT B2 ;  /* 0x0000000000027941 */ /* 0x000fea0003800200 */
.L_x_74:
[----:B------:R-:W-:Y:S05]  /*3250*/  BRA `(.L_x_78) ;  /* 0x0000000000207947 */ /* 0x000fea0003800000 */
.L_x_73:
[----:B------:R-:W-:-:S04]  /*3260*/  LOP3.LUT R2, R3, 0x80000000, R2, 0x48, !PT ;  /* 0x8000000003027812 */ /* 0x000fc800078e4802 */
[----:B------:R-:W-:Y:S01]  /*3270*/  LOP3.LUT R2, R2, 0x7f800000, RZ, 0xfc, !PT ;  /* 0x7f80000002027812 */ /* 0x000fe200078efcff */
[----:B------:R-:W-:Y:S06]  /*3280*/  BRA `(.L_x_78) ;  /* 0x0000000000147947 */ /* 0x000fec0003800000 */
.L_x_72:
[----:B------:R-:W-:Y:S01]  /*3290*/  LOP3.LUT R2, R3, 0x80000000, R2, 0x48, !PT ;  /* 0x8000000003027812 */ /* 0x000fe200078e4802 */
[----:B------:R-:W-:Y:S06]  /*32a0*/  BRA `(.L_x_78) ;  /* 0x00000000000c7947 */ /* 0x000fec0003800000 */
.L_x_71:
[----:B------:R-:W0:Y:S01]  /*32b0*/  MUFU.RSQ R2, -QNAN ;  /* 0xffc0000000027908 */ /* 0x000e220000001400 */
[----:B------:R-:W-:Y:S05]  /*32c0*/  BRA `(.L_x_78) ;  /* 0x0000000000047947 */ /* 0x000fea0003800000 */
.L_x_70:
[----:B------:R-:W-:-:S07]  /*32d0*/  FADD.FTZ R2, R2, R3 ;  /* 0x0000000302027221 */ /* 0x000fce0000010000 */
.L_x_78:
[----:B------:R-:W-:Y:S05]  /*32e0*/  BSYNC.RECONVERGENT B1 ;  /* 0x0000000000017941 */ /* 0x000fea0003800200 */
.L_x_68:
[----:B------:R-:W-:Y:S02]  /*32f0*/  HFMA2 R3, -RZ, RZ, 0, 0 ;  /* 0x00000000ff037431 */ /* 0x000fe400000001ff */
[----:B0-----:R-:W-:Y:S01]  /*3300*/  IMAD.MOV.U32 R9, RZ, RZ, R2 ;  /* 0x000000ffff097224 */ /* 0x001fe200078e0002 */
[----:B------:R-:W-:-:S04]  /*3310*/  MOV R2, R4 ;  /* 0x0000000400027202 */ /* 0x000fc80000000f00 */
[----:B------:R-:W-:Y:S05]  /*3320*/  RET.REL.NODEC R2 `(_Z12gpuYoloLayerPKfPfS1_S1_jjjjjjmfS0_PKi) ;  /* 0xffffffcc02347950 */ /* 0x000fea0003c3ffff */
.L_x_79:
[----:B------:R-:W-:-:S00]  /*3330*/  BRA `(.L_x_79) ;  /* 0xfffffffc00fc7947 */ /* 0x000fc0000383ffff */
[----:B------:R-:W-:-:S00]  /*3340*/  NOP ;  /* 0x0000000000007918 */ /* 0x000fc00000000000 */
        /* <DEDUP_REMOVED lines=11> */
.L_x_81:


//--------------------- .nv.shared.reserved.0     --------------------------
	.section	.nv.shared.reserved.0,"aw",@nobits
	.weak		__nv_reservedSMEM_offset_0_alias
	.size		__nv_reservedSMEM_offset_0_alias, 0, 64
	.other		__nv_reservedSMEM_offset_0_alias,@"STO_CUDA_RESERVED_SHARED STV_DEFAULT"
__nv_reservedSMEM_offset_0_alias:
	.zero		0
	.zero		64


//--------------------- .nv.constant0._Z12gpuYoloLayerPKfPfS1_S1_jjjjjjmfS0_PKi --------------------------
	.section	.nv.constant0._Z12gpuYoloLayerPKfPfS1_S1_jjjjjjmfS0_PKi,"a",@progbits
	.sectionflags	@""
	.align	4
.nv.constant0._Z12gpuYoloLayerPKfPfS1_S1_jjjjjjmfS0_PKi:
	.zero		984


//--------------------- SYMBOLS --------------------------

	.type		.nv.reservedSmem.offset0,@object
	.size		.nv.reservedSmem.offset0,0x4
